	.target	sm_90a

	.elftype	@"ET_EXEC"


//--------------------- .note.nv.tkinfo           --------------------------
	.section	.note.nv.tkinfo,"",@"SHT_NOTE"
	.sectionflags	@"SHF_NOTE_NV_TKINFO"
	.tkinfo
        /*0018*/ 	.word	0x00000002
        /*0030*/ 	.string	""
        /*0030*/ 	.string	"ptxas"
        /*0030*/ 	.string	"Cuda compilation tools, release 13.0, V13.0.88"
        /*0030*/ 	.string	"Build cuda_13.0.r13.0/compiler.36424714_0"
        /*0030*/ 	.string	"-arch sm_90a -m 64 "



//--------------------- .note.nv.cuinfo           --------------------------
	.section	.note.nv.cuinfo,"",@"SHT_NOTE"
	.sectionflags	@"SHF_NOTE_NV_CUINFO"
        /*0018*/ 	.short	0x0002
        /*001a*/ 	.short	0x005a
        /*001c*/ 	.short	0x0082
	.zero		2


//--------------------- .nv.info                  --------------------------
	.section	.nv.info,"",@"SHT_CUDA_INFO"
	.align	4


	//----- nvinfo : EIATTR_REGCOUNT
	.align		4
        /*0000*/ 	.byte	0x04, 0x2f
        /*0002*/ 	.short	(.L_15 - .L_14)
	.align		4
.L_14:
        /*0004*/ 	.word	index@(_ZN7cutlass13device_kernelINS_4gemm6kernel13GemmUniversalIN4cute5tupleIJiiiiEEENS1_10collective13CollectiveMmaINS1_34MainloopSm90TmaGmmaWarpSpecializedILi7ENS5_IJNS4_1CILi1EEESB_SB_EEENS1_35KernelTmaWarpSpecializedCooperativeEEENS5_IJNSA_ILi256EEENSA_ILi64EEESG_EEENS_10tfloat32_tENS5_IJlSB_lEEESI_SJ_NS4_8TiledMMAINS4_8MMA_AtomIJNS4_4SM904GMMA29MMA_64x64x8_F32TF32TF32_SS_TNILNSN_7ScaleInE1ELSP_1EEEEEENS4_6LayoutINS5_IJNSA_ILi2EEESB_SB_EEENS5_IJSB_NSA_ILi0EEESV_EEEEENS5_IJNS4_10UnderscoreESY_SY_EEEEENS4_13SM90_TMA_LOADENS4_14ComposedLayoutINS4_7SwizzleILi3ELi4ELi3EEENS4_18smem_ptr_flag_bitsILi32EEENSS_INS5_IJNSA_ILi8EEENSA_ILi32EEEEEENS5_IJS18_SB_EEEEEEEvNS4_8identityES11_S1C_vS1D_EENS_8epilogue10collective6detail29Sm90TmaWarpSpecializedAdapterINS1G_15DefaultEpilogueISI_SJ_SJ_NS1F_6thread17LinearCombinationISI_Li1EffLNS1K_9ScaleType4KindE0ELNS_15FloatRoundStyleE2ESI_EENS1_15EpilogueDefaultEEEEEvvEEEEvNT_6ParamsE)
        /*0008*/ 	.word	0x000000a8


	//----- nvinfo : EIATTR_FRAME_SIZE
	.align		4
.L_15:
        /*000c*/ 	.byte	0x04, 0x11
        /*000e*/ 	.short	(.L_17 - .L_16)
	.align		4
.L_16:
        /*0010*/ 	.word	index@(_ZN7cutlass13device_kernelINS_4gemm6kernel13GemmUniversalIN4cute5tupleIJiiiiEEENS1_10collective13CollectiveMmaINS1_34MainloopSm90TmaGmmaWarpSpecializedILi7ENS5_IJNS4_1CILi1EEESB_SB_EEENS1_35KernelTmaWarpSpecializedCooperativeEEENS5_IJNSA_ILi256EEENSA_ILi64EEESG_EEENS_10tfloat32_tENS5_IJlSB_lEEESI_SJ_NS4_8TiledMMAINS4_8MMA_AtomIJNS4_4SM904GMMA29MMA_64x64x8_F32TF32TF32_SS_TNILNSN_7ScaleInE1ELSP_1EEEEEENS4_6LayoutINS5_IJNSA_ILi2EEESB_SB_EEENS5_IJSB_NSA_ILi0EEESV_EEEEENS5_IJNS4_10UnderscoreESY_SY_EEEEENS4_13SM90_TMA_LOADENS4_14ComposedLayoutINS4_7SwizzleILi3ELi4ELi3EEENS4_18smem_ptr_flag_bitsILi32EEENSS_INS5_IJNSA_ILi8EEENSA_ILi32EEEEEENS5_IJS18_SB_EEEEEEEvNS4_8identityES11_S1C_vS1D_EENS_8epilogue10collective6detail29Sm90TmaWarpSpecializedAdapterINS1G_15DefaultEpilogueISI_SJ_SJ_NS1F_6thread17LinearCombinationISI_Li1EffLNS1K_9ScaleType4KindE0ELNS_15FloatRoundStyleE2ESI_EENS1_15EpilogueDefaultEEEEEvvEEEEvNT_6ParamsE)
        /*0014*/ 	.word	0x00000000


	//----- nvinfo : EIATTR_MIN_STACK_SIZE
	.align		4
.L_17:
        /*0018*/ 	.byte	0x04, 0x12
        /*001a*/ 	.short	(.L_19 - .L_18)
	.align		4
.L_18:
        /*001c*/ 	.word	index@(_ZN7cutlass13device_kernelINS_4gemm6kernel13GemmUniversalIN4cute5tupleIJiiiiEEENS1_10collective13CollectiveMmaINS1_34MainloopSm90TmaGmmaWarpSpecializedILi7ENS5_IJNS4_1CILi1EEESB_SB_EEENS1_35KernelTmaWarpSpecializedCooperativeEEENS5_IJNSA_ILi256EEENSA_ILi64EEESG_EEENS_10tfloat32_tENS5_IJlSB_lEEESI_SJ_NS4_8TiledMMAINS4_8MMA_AtomIJNS4_4SM904GMMA29MMA_64x64x8_F32TF32TF32_SS_TNILNSN_7ScaleInE1ELSP_1EEEEEENS4_6LayoutINS5_IJNSA_ILi2EEESB_SB_EEENS5_IJSB_NSA_ILi0EEESV_EEEEENS5_IJNS4_10UnderscoreESY_SY_EEEEENS4_13SM90_TMA_LOADENS4_14ComposedLayoutINS4_7SwizzleILi3ELi4ELi3EEENS4_18smem_ptr_flag_bitsILi32EEENSS_INS5_IJNSA_ILi8EEENSA_ILi32EEEEEENS5_IJS18_SB_EEEEEEEvNS4_8identityES11_S1C_vS1D_EENS_8epilogue10collective6detail29Sm90TmaWarpSpecializedAdapterINS1G_15DefaultEpilogueISI_SJ_SJ_NS1F_6thread17LinearCombinationISI_Li1EffLNS1K_9ScaleType4KindE0ELNS_15FloatRoundStyleE2ESI_EENS1_15EpilogueDefaultEEEEEvvEEEEvNT_6ParamsE)
        /*0020*/ 	.word	0x00000000
.L_19:


//--------------------- .nv.compat                --------------------------
	.section	.nv.compat,"",@"SHT_CUDA_COMPAT_INFO"
	.align	4
        /*0000*/ 	.byte	0x02, 0x09, 0x01, 0x00, 0x02, 0x02, 0x04, 0x00, 0x02, 0x05, 0x05, 0x00, 0x03, 0x07, 0x01, 0x01
        /*0010*/ 	.byte	0x02, 0x03, 0x01, 0x00, 0x02, 0x06, 0x01, 0x00, 0x04, 0x0b, 0x08, 0x00, 0x00, 0x00, 0x00, 0x00
        /*0020*/ 	.byte	0x00, 0x00, 0x00, 0x00


//--------------------- .nv.info._ZN7cutlass13device_kernelINS_4gemm6kernel13GemmUniversalIN4cute5tupleIJiiiiEEENS1_10collective13CollectiveMmaINS1_34MainloopSm90TmaGmmaWarpSpecializedILi7ENS5_IJNS4_1CILi1EEESB_SB_EEENS1_35KernelTmaWarpSpecializedCooperativeEEENS5_IJNSA_ILi256EEENSA_ILi64EEESG_EEENS_10tfloat32_tENS5_IJlSB_lEEESI_SJ_NS4_8TiledMMAINS4_8MMA_AtomIJNS4_4SM904GMMA29MMA_64x64x8_F32TF32TF32_SS_TNILNSN_7ScaleInE1ELSP_1EEEEEENS4_6LayoutINS5_IJNSA_ILi2EEESB_SB_EEENS5_IJSB_NSA_ILi0EEESV_EEEEENS5_IJNS4_10UnderscoreESY_SY_EEEEENS4_13SM90_TMA_LOADENS4_14ComposedLayoutINS4_7SwizzleILi3ELi4ELi3EEENS4_18smem_ptr_flag_bitsILi32EEENSS_INS5_IJNSA_ILi8EEENSA_ILi32EEEEEENS5_IJS18_SB_EEEEEEEvNS4_8identityES11_S1C_vS1D_EENS_8epilogue10collective6detail29Sm90TmaWarpSpecializedAdapterINS1G_15DefaultEpilogueISI_SJ_SJ_NS1F_6thread17LinearCombinationISI_Li1EffLNS1K_9ScaleType4KindE0ELNS_15FloatRoundStyleE2ESI_EENS1_15EpilogueDefaultEEEEEvvEEEEvNT_6ParamsE --------------------------
	.section	.nv.info._ZN7cutlass13device_kernelINS_4gemm6kernel13GemmUniversalIN4cute5tupleIJiiiiEEENS1_10collective13CollectiveMmaINS1_34MainloopSm90TmaGmmaWarpSpecializedILi7ENS5_IJNS4_1CILi1EEESB_SB_EEENS1_35KernelTmaWarpSpecializedCooperativeEEENS5_IJNSA_ILi256EEENSA_ILi64EEESG_EEENS_10tfloat32_tENS5_IJlSB_lEEESI_SJ_NS4_8TiledMMAINS4_8MMA_AtomIJNS4_4SM904GMMA29MMA_64x64x8_F32TF32TF32_SS_TNILNSN_7ScaleInE1ELSP_1EEEEEENS4_6LayoutINS5_IJNSA_ILi2EEESB_SB_EEENS5_IJSB_NSA_ILi0EEESV_EEEEENS5_IJNS4_10UnderscoreESY_SY_EEEEENS4_13SM90_TMA_LOADENS4_14ComposedLayoutINS4_7SwizzleILi3ELi4ELi3EEENS4_18smem_ptr_flag_bitsILi32EEENSS_INS5_IJNSA_ILi8EEENSA_ILi32EEEEEENS5_IJS18_SB_EEEEEEEvNS4_8identityES11_S1C_vS1D_EENS_8epilogue10collective6detail29Sm90TmaWarpSpecializedAdapterINS1G_15DefaultEpilogueISI_SJ_SJ_NS1F_6thread17LinearCombinationISI_Li1EffLNS1K_9ScaleType4KindE0ELNS_15FloatRoundStyleE2ESI_EENS1_15EpilogueDefaultEEEEEvvEEEEvNT_6ParamsE,"",@"SHT_CUDA_INFO"
	.sectionflags	@""
	.align	4


	//----- nvinfo : EIATTR_CUDA_API_VERSION
	.align		4
        /*0000*/ 	.byte	0x04, 0x37
        /*0002*/ 	.short	(.L_21 - .L_20)
.L_20:
        /*0004*/ 	.word	0x00000082


	//----- nvinfo : EIATTR_KPARAM_INFO
	.align		4
.L_21:
        /*0008*/ 	.byte	0x04, 0x17
        /*000a*/ 	.short	(.L_23 - .L_22)
.L_22:
        /*000c*/ 	.word	0x00000000
        /*0010*/ 	.short	0x0000
        /*0012*/ 	.short	0x0070
        /*0014*/ 	.byte	0x00, 0xf0, 0x01, 0x10


	//----- nvinfo : EIATTR_SPARSE_MMA_MASK
	.align		4
.L_23:
        /*0018*/ 	.byte	0x03, 0x50
        /*001a*/ 	.short	0x0000


	//----- nvinfo : EIATTR_MAXREG_COUNT
	.align		4
        /*001c*/ 	.byte	0x03, 0x1b
        /*001e*/ 	.short	0x00a8


	//----- nvinfo : EIATTR_NUM_BARRIERS
	.align		4
        /*0020*/ 	.byte	0x02, 0x4c
        /*0022*/ 	.byte	0x01
	.zero		1


	//----- nvinfo : EIATTR_EXTERNS
	.align		4
        /*0024*/ 	.byte	0x04, 0x0f
        /*0026*/ 	.short	(.L_25 - .L_24)


	//   ....[0]....
	.align		4
.L_24:
        /*0028*/ 	.word	index@(__assertfail)


	//----- nvinfo : EIATTR_MERCURY_ISA_VERSION
	.align		4
.L_25:
        /*002c*/ 	.byte	0x03, 0x5f
        /*002e*/ 	.short	0x0101


	//----- nvinfo : EIATTR_INT_WARP_WIDE_INSTR_OFFSETS
	.align		4
        /*0030*/ 	.byte	0x04, 0x31
        /*0032*/ 	.short	(.L_27 - .L_26)


	//   ....[0]....
.L_26:
        /*0034*/ 	.word	0x000003e0


	//   ....[1]....
        /*0038*/ 	.word	0x000003f0


	//   ....[2]....
        /*003c*/ 	.word	0x00000530


	//----- nvinfo : EIATTR_COOP_GROUP_MASK_REGIDS
	.align		4
.L_27:
        /*0040*/ 	.byte	0x04, 0x29
        /*0042*/ 	.short	(.L_29 - .L_28)


	//   ....[0]....
.L_28:
        /*0044*/ 	.word	0xffffffff


	//   ....[1]....
        /*0048*/ 	.word	0xffffffff


	//   ....[2]....
        /*004c*/ 	.word	0xffffffff


	//   ....[3]....
        /*0050*/ 	.word	0xffffffff


	//   ....[4]....
        /*0054*/ 	.word	0xffffffff


	//----- nvinfo : EIATTR_COOP_GROUP_INSTR_OFFSETS
	.align		4
.L_29:
        /*0058*/ 	.byte	0x04, 0x28
        /*005a*/ 	.short	(.L_31 - .L_30)


	//   ....[0]....
.L_30:
        /*005c*/ 	.word	0x00000060


	//   ....[1]....
        /*0060*/ 	.word	0x00000070


	//   ....[2]....
        /*0064*/ 	.word	0x00000130


	//   ....[3]....
        /*0068*/ 	.word	0x00000320


	//   ....[4]....
        /*006c*/ 	.word	0x00001260


	//----- nvinfo : EIATTR_REG_RECONFIG
	.align		4
.L_31:
        /*0070*/ 	.byte	0x01, 0x54
	.zero		2


	//----- nvinfo : EIATTR_SYSCALL_OFFSETS
	.align		4
        /*0074*/ 	.byte	0x04, 0x46
        /*0076*/ 	.short	(.L_33 - .L_32)


	//   ....[0]....
.L_32:
        /*0078*/ 	.word	0x00001450


	//----- nvinfo : EIATTR_MBARRIER_INSTR_OFFSETS
	.align		4
.L_33:
        /*007c*/ 	.byte	0x04, 0x39
        /*007e*/ 	.short	(.L_35 - .L_34)


	//   ....[0]....
.L_34:
        /*0080*/ 	.word	0x00000230
        /*0084*/ 	.word	0x000000ff
        /*0088*/ 	.word	0x00000000
        /*008c*/ 	.short	0x0100
        /*008e*/ 	.byte	0x08
	.zero		1


	//   ....[1]....
        /*0090*/ 	.word	0x00000240
        /*0094*/ 	.word	0x000000ff
        /*0098*/ 	.word	0x00000038
        /*009c*/ 	.short	0x0100
        /*009e*/ 	.byte	0x08
	.zero		1


	//   ....[2]....
        /*00a0*/ 	.word	0x00000250
        /*00a4*/ 	.word	0x000000ff
        /*00a8*/ 	.word	0x00000008
        /*00ac*/ 	.short	0x0100
        /*00ae*/ 	.byte	0x08
	.zero		1


	//   ....[3]....
        /*00b0*/ 	.word	0x00000260
        /*00b4*/ 	.word	0x000000ff
        /*00b8*/ 	.word	0x00000040
        /*00bc*/ 	.short	0x0100
        /*00be*/ 	.byte	0x08
	.zero		1


	//   ....[4]....
        /*00c0*/ 	.word	0x00000270
        /*00c4*/ 	.word	0x000000ff
        /*00c8*/ 	.word	0x00000010
        /*00cc*/ 	.short	0x0100
        /*00ce*/ 	.byte	0x08
	.zero		1


	//   ....[5]....
        /*00d0*/ 	.word	0x00000280
        /*00d4*/ 	.word	0x000000ff
        /*00d8*/ 	.word	0x00000048
        /*00dc*/ 	.short	0x0100
        /*00de*/ 	.byte	0x08
	.zero		1


	//   ....[6]....
        /*00e0*/ 	.word	0x00000290
        /*00e4*/ 	.word	0x000000ff
        /*00e8*/ 	.word	0x00000018
        /*00ec*/ 	.short	0x0100
        /*00ee*/ 	.byte	0x08
	.zero		1


	//   ....[7]....
        /*00f0*/ 	.word	0x000002a0
        /*00f4*/ 	.word	0x000000ff
        /*00f8*/ 	.word	0x00000050
        /*00fc*/ 	.short	0x0100
        /*00fe*/ 	.byte	0x08
	.zero		1


	//   ....[8]....
        /*0100*/ 	.word	0x000002b0
        /*0104*/ 	.word	0x000000ff
        /*0108*/ 	.word	0x00000020
        /*010c*/ 	.short	0x0100
        /*010e*/ 	.byte	0x08
	.zero		1


	//   ....[9]....
        /*0110*/ 	.word	0x000002c0
        /*0114*/ 	.word	0x000000ff
        /*0118*/ 	.word	0x00000058
        /*011c*/ 	.short	0x0100
        /*011e*/ 	.byte	0x08
	.zero		1


	//   ....[10]....
        /*0120*/ 	.word	0x000002d0
        /*0124*/ 	.word	0x000000ff
        /*0128*/ 	.word	0x00000028
        /*012c*/ 	.short	0x0100
        /*012e*/ 	.byte	0x08
	.zero		1


	//   ....[11]....
        /*0130*/ 	.word	0x000002e0
        /*0134*/ 	.word	0x000000ff
        /*0138*/ 	.word	0x00000060
        /*013c*/ 	.short	0x0100
        /*013e*/ 	.byte	0x08
	.zero		1


	//   ....[12]....
        /*0140*/ 	.word	0x000002f0
        /*0144*/ 	.word	0x000000ff
        /*0148*/ 	.word	0x00000030
        /*014c*/ 	.short	0x0100
        /*014e*/ 	.byte	0x08
	.zero		1


	//   ....[13]....
        /*0150*/ 	.word	0x00000300
        /*0154*/ 	.word	0x000000ff
        /*0158*/ 	.word	0x00000068
        /*015c*/ 	.short	0x0100
        /*015e*/ 	.byte	0x08
	.zero		1


	//   ....[14]....
        /*0160*/ 	.word	0x000005b0
        /*0164*/ 	.word	0x000000ff
        /*0168*/ 	.word	0x00000080
        /*016c*/ 	.short	0x0100
        /*016e*/ 	.byte	0x08
	.zero		1


	//   ....[15]....
        /*0170*/ 	.word	0x00000630
        /*0174*/ 	.word	0x000000ff
        /*0178*/ 	.word	0x00000088
        /*017c*/ 	.short	0x0100
        /*017e*/ 	.byte	0x08
	.zero		1


	//   ....[16]....
        /*0180*/ 	.word	0x000014d0
        /*0184*/ 	.word	0x00000003
        /*0188*/ 	.word	0x00000000
        /*018c*/ 	.short	0x010a
        /*018e*/ 	.byte	0x3f
	.zero		1


	//   ....[17]....
        /*0190*/ 	.word	0x00001530
        /*0194*/ 	.word	0x00000003
        /*0198*/ 	.word	0x00000000
        /*019c*/ 	.short	0x010a
        /*019e*/ 	.byte	0x3f
	.zero		1


	//   ....[18]....
        /*01a0*/ 	.word	0x00001d60
        /*01a4*/ 	.word	0x000000ff
        /*01a8*/ 	.word	0x00000000
        /*01ac*/ 	.short	0x010a
        /*01ae*/ 	.byte	0x04
	.zero		1


	//   ....[19]....
        /*01b0*/ 	.word	0x00001da0
        /*01b4*/ 	.word	0x000000ff
        /*01b8*/ 	.word	0x00000000
        /*01bc*/ 	.short	0x010a
        /*01be*/ 	.byte	0x04
	.zero		1


	//   ....[20]....
        /*01c0*/ 	.word	0x000024c0
        /*01c4*/ 	.word	0x000000ff
        /*01c8*/ 	.word	0x00000000
        /*01cc*/ 	.short	0x0101
        /*01ce*/ 	.byte	0x0a
	.zero		1


	//   ....[21]....
        /*01d0*/ 	.word	0x000026c0
        /*01d4*/ 	.word	0x000000ff
        /*01d8*/ 	.word	0x00000000
        /*01dc*/ 	.short	0x0101
        /*01de*/ 	.byte	0x04
	.zero		1


	//   ....[22]....
        /*01e0*/ 	.word	0x00008100
        /*01e4*/ 	.word	0x0000000e
        /*01e8*/ 	.word	0x00000038
        /*01ec*/ 	.short	0x010a
        /*01ee*/ 	.byte	0x3f
	.zero		1


	//   ....[23]....
        /*01f0*/ 	.word	0x000085b0
        /*01f4*/ 	.word	0x00000006
        /*01f8*/ 	.word	0x00000088
        /*01fc*/ 	.short	0x0101
        /*01fe*/ 	.byte	0x3f
	.zero		1


	//   ....[24]....
        /*0200*/ 	.word	0x00008c90
        /*0204*/ 	.word	0x00000007
        /*0208*/ 	.word	0x00000000
        /*020c*/ 	.short	0x010a
        /*020e*/ 	.byte	0x3f
	.zero		1


	//   ....[25]....
        /*0210*/ 	.word	0x00008d10
        /*0214*/ 	.word	0x00000009
        /*0218*/ 	.word	0x00000000
        /*021c*/ 	.short	0x010a
        /*021e*/ 	.byte	0x3f
	.zero		1


	//   ....[26]....
        /*0220*/ 	.word	0x00008da0
        /*0224*/ 	.word	0x00000006
        /*0228*/ 	.word	0x00000000
        /*022c*/ 	.short	0x010a
        /*022e*/ 	.byte	0x3f
	.zero		1


	//   ....[27]....
        /*0230*/ 	.word	0x00008e30
        /*0234*/ 	.word	0x00000009
        /*0238*/ 	.word	0x00000000
        /*023c*/ 	.short	0x010a
        /*023e*/ 	.byte	0x3f
	.zero		1


	//   ....[28]....
        /*0240*/ 	.word	0x00008ec0
        /*0244*/ 	.word	0x00000006
        /*0248*/ 	.word	0x00000000
        /*024c*/ 	.short	0x010a
        /*024e*/ 	.byte	0x3f
	.zero		1


	//   ....[29]....
        /*0250*/ 	.word	0x00008f50
        /*0254*/ 	.word	0x00000009
        /*0258*/ 	.word	0x00000000
        /*025c*/ 	.short	0x010a
        /*025e*/ 	.byte	0x3f
	.zero		1


	//   ....[30]....
        /*0260*/ 	.word	0x00008fe0
        /*0264*/ 	.word	0x00000003
        /*0268*/ 	.word	0x00000000
        /*026c*/ 	.short	0x010a
        /*026e*/ 	.byte	0x3f
	.zero		1


	//   ....[31]....
        /*0270*/ 	.word	0x00009040
        /*0274*/ 	.word	0x00000003
        /*0278*/ 	.word	0x00000000
        /*027c*/ 	.short	0x010a
        /*027e*/ 	.byte	0x3f
	.zero		1


	//   ....[32]....
        /*0280*/ 	.word	0x000090a0
        /*0284*/ 	.word	0x00000004
        /*0288*/ 	.word	0x00000000
        /*028c*/ 	.short	0x010a
        /*028e*/ 	.byte	0x3f
	.zero		1


	//   ....[33]....
        /*0290*/ 	.word	0x00009170
        /*0294*/ 	.word	0x0000000e
        /*0298*/ 	.word	0x00000038
        /*029c*/ 	.short	0x010a
        /*029e*/ 	.byte	0x3f
	.zero		1


	//   ....[34]....
        /*02a0*/ 	.word	0x00009240
        /*02a4*/ 	.word	0x00000007
        /*02a8*/ 	.word	0x00000000
        /*02ac*/ 	.short	0x010a
        /*02ae*/ 	.byte	0x3f
	.zero		1


	//   ....[35]....
        /*02b0*/ 	.word	0x00009290
        /*02b4*/ 	.word	0x00000009
        /*02b8*/ 	.word	0x00000000
        /*02bc*/ 	.short	0x010a
        /*02be*/ 	.byte	0x3f
	.zero		1


	//   ....[36]....
        /*02c0*/ 	.word	0x000092e0
        /*02c4*/ 	.word	0x00000006
        /*02c8*/ 	.word	0x00000000
        /*02cc*/ 	.short	0x010a
        /*02ce*/ 	.byte	0x3f
	.zero		1


	//   ....[37]....
        /*02d0*/ 	.word	0x00009330
        /*02d4*/ 	.word	0x00000009
        /*02d8*/ 	.word	0x00000000
        /*02dc*/ 	.short	0x010a
        /*02de*/ 	.byte	0x3f
	.zero		1


	//   ....[38]....
        /*02e0*/ 	.word	0x00009380
        /*02e4*/ 	.word	0x00000006
        /*02e8*/ 	.word	0x00000000
        /*02ec*/ 	.short	0x010a
        /*02ee*/ 	.byte	0x3f
	.zero		1


	//   ....[39]....
        /*02f0*/ 	.word	0x000093d0
        /*02f4*/ 	.word	0x00000009
        /*02f8*/ 	.word	0x00000000
        /*02fc*/ 	.short	0x010a
        /*02fe*/ 	.byte	0x3f
	.zero		1


	//----- nvinfo : EIATTR_NUM_MBARRIERS
	.align		4
.L_35:
        /*0300*/ 	.byte	0x03, 0x38
        /*0302*/ 	.short	0x0010


	//----- nvinfo : EIATTR_EXIT_INSTR_OFFSETS
	.align		4
        /*0304*/ 	.byte	0x04, 0x1c
        /*0306*/ 	.short	(.L_37 - .L_36)


	//   ....[0]....
.L_36:
        /*0308*/ 	.word	0x000006d0


	//   ....[1]....
        /*030c*/ 	.word	0x00000fa0


	//   ....[2]....
        /*0310*/ 	.word	0x000077e0


	//   ....[3]....
        /*0314*/ 	.word	0x00007e10


	//   ....[4]....
        /*0318*/ 	.word	0x00009030


	//----- nvinfo : EIATTR_MAX_THREADS
	.align		4
.L_37:
        /*031c*/ 	.byte	0x04, 0x05
        /*031e*/ 	.short	(.L_39 - .L_38)
.L_38:
        /*0320*/ 	.word	0x00000180
        /*0324*/ 	.word	0x00000001
        /*0328*/ 	.word	0x00000001


	//----- nvinfo : EIATTR_CRS_STACK_SIZE
	.align		4
.L_39:
        /*032c*/ 	.byte	0x04, 0x1e
        /*032e*/ 	.short	(.L_41 - .L_40)
.L_40:
        /*0330*/ 	.word	0x00000000


	//----- nvinfo : EIATTR_CBANK_PARAM_SIZE
	.align		4
.L_41:
        /*0334*/ 	.byte	0x03, 0x19
        /*0336*/ 	.short	0x0470


	//----- nvinfo : EIATTR_PARAM_CBANK
	.align		4
        /*0338*/ 	.byte	0x04, 0x0a
        /*033a*/ 	.short	(.L_43 - .L_42)
	.align		4
.L_42:
        /*033c*/ 	.word	index@(.nv.constant0._ZN7cutlass13device_kernelINS_4gemm6kernel13GemmUniversalIN4cute5tupleIJiiiiEEENS1_10collective13CollectiveMmaINS1_34MainloopSm90TmaGmmaWarpSpecializedILi7ENS5_IJNS4_1CILi1EEESB_SB_EEENS1_35KernelTmaWarpSpecializedCooperativeEEENS5_IJNSA_ILi256EEENSA_ILi64EEESG_EEENS_10tfloat32_tENS5_IJlSB_lEEESI_SJ_NS4_8TiledMMAINS4_8MMA_AtomIJNS4_4SM904GMMA29MMA_64x64x8_F32TF32TF32_SS_TNILNSN_7ScaleInE1ELSP_1EEEEEENS4_6LayoutINS5_IJNSA_ILi2EEESB_SB_EEENS5_IJSB_NSA_ILi0EEESV_EEEEENS5_IJNS4_10UnderscoreESY_SY_EEEEENS4_13SM90_TMA_LOADENS4_14ComposedLayoutINS4_7SwizzleILi3ELi4ELi3EEENS4_18smem_ptr_flag_bitsILi32EEENSS_INS5_IJNSA_ILi8EEENSA_ILi32EEEEEENS5_IJS18_SB_EEEEEEEvNS4_8identityES11_S1C_vS1D_EENS_8epilogue10collective6detail29Sm90TmaWarpSpecializedAdapterINS1G_15DefaultEpilogueISI_SJ_SJ_NS1F_6thread17LinearCombinationISI_Li1EffLNS1K_9ScaleType4KindE0ELNS_15FloatRoundStyleE2ESI_EENS1_15EpilogueDefaultEEEEEvvEEEEvNT_6ParamsE)
        /*0340*/ 	.short	0x0210
        /*0342*/ 	.short	0x0470


	//----- nvinfo : EIATTR_SW_WAR
	.align		4
.L_43:
        /*0344*/ 	.byte	0x04, 0x36
        /*0346*/ 	.short	(.L_45 - .L_44)
.L_44:
        /*0348*/ 	.word	0x00000008
.L_45:


//--------------------- .nv.callgraph             --------------------------
	.section	.nv.callgraph,"",@"SHT_CUDA_CALLGRAPH"
	.align	4
	.sectionentsize	8
	.align		4
        /*0000*/ 	.word	0x00000000
	.align		4
        /*0004*/ 	.word	0xffffffff
	.align		4
        /*0008*/ 	.word	index@(_ZN7cutlass13device_kernelINS_4gemm6kernel13GemmUniversalIN4cute5tupleIJiiiiEEENS1_10collective13CollectiveMmaINS1_34MainloopSm90TmaGmmaWarpSpecializedILi7ENS5_IJNS4_1CILi1EEESB_SB_EEENS1_35KernelTmaWarpSpecializedCooperativeEEENS5_IJNSA_ILi256EEENSA_ILi64EEESG_EEENS_10tfloat32_tENS5_IJlSB_lEEESI_SJ_NS4_8TiledMMAINS4_8MMA_AtomIJNS4_4SM904GMMA29MMA_64x64x8_F32TF32TF32_SS_TNILNSN_7ScaleInE1ELSP_1EEEEEENS4_6LayoutINS5_IJNSA_ILi2EEESB_SB_EEENS5_IJSB_NSA_ILi0EEESV_EEEEENS5_IJNS4_10UnderscoreESY_SY_EEEEENS4_13SM90_TMA_LOADENS4_14ComposedLayoutINS4_7SwizzleILi3ELi4ELi3EEENS4_18smem_ptr_flag_bitsILi32EEENSS_INS5_IJNSA_ILi8EEENSA_ILi32EEEEEENS5_IJS18_SB_EEEEEEEvNS4_8identityES11_S1C_vS1D_EENS_8epilogue10collective6detail29Sm90TmaWarpSpecializedAdapterINS1G_15DefaultEpilogueISI_SJ_SJ_NS1F_6thread17LinearCombinationISI_Li1EffLNS1K_9ScaleType4KindE0ELNS_15FloatRoundStyleE2ESI_EENS1_15EpilogueDefaultEEEEEvvEEEEvNT_6ParamsE)
	.align		4
        /*000c*/ 	.word	index@(__assertfail)
	.align		4
        /*0010*/ 	.word	0x00000000
	.align		4
        /*0014*/ 	.word	0xfffffffe
	.align		4
        /*0018*/ 	.word	0x00000000
	.align		4
        /*001c*/ 	.word	0xfffffffd
	.align		4
        /*0020*/ 	.word	0x00000000
	.align		4
        /*0024*/ 	.word	0xfffffffc


//--------------------- .nv.constant4             --------------------------
	.section	.nv.constant4,"a",@progbits
	.align	8
	.align		8
.nv.constant4:
        /*0000*/ 	.dword	__assertfail
	.align		8
        /*0008*/ 	.dword	__unnamed_1
	.align		8
        /*0010*/ 	.dword	_ZN40_INTERNAL_47d037d5_4_k_cu_b961486d_225004cuda3std3__45__cpo5beginE
	.align		8
        /*0018*/ 	.dword	_ZN40_INTERNAL_47d037d5_4_k_cu_b961486d_225004cuda3std3__45__cpo3endE
	.align		8
        /*0020*/ 	.dword	_ZN40_INTERNAL_47d037d5_4_k_cu_b961486d_225004cuda3std3__45__cpo6cbeginE
	.align		8
        /*0028*/ 	.dword	_ZN40_INTERNAL_47d037d5_4_k_cu_b961486d_225004cuda3std3__45__cpo4cendE
	.align		8
        /*0030*/ 	.dword	_ZN40_INTERNAL_47d037d5_4_k_cu_b961486d_225004cuda3std3__442_GLOBAL__N__47d037d5_4_k_cu_b961486d_225006ignoreE
	.align		8
        /*0038*/ 	.dword	_ZN40_INTERNAL_47d037d5_4_k_cu_b961486d_225004cuda3std3__419piecewise_constructE
	.align		8
        /*0040*/ 	.dword	_ZN40_INTERNAL_47d037d5_4_k_cu_b961486d_225004cuda3std3__48in_placeE
	.align		8
        /*0048*/ 	.dword	_ZN40_INTERNAL_47d037d5_4_k_cu_b961486d_225004cuda3std6ranges3__45__cpo4swapE
	.align		8
        /*0050*/ 	.dword	_ZN40_INTERNAL_47d037d5_4_k_cu_b961486d_225004cuda3std6ranges3__45__cpo9iter_moveE
	.align		8
        /*0058*/ 	.dword	_ZN40_INTERNAL_47d037d5_4_k_cu_b961486d_225004cute7productE
	.align		8
        /*0060*/ 	.dword	_ZN40_INTERNAL_47d037d5_4_k_cu_b961486d_225004cute1_E
	.align		8
        /*0068*/ 	.dword	$str$22
	.align		8
        /*0070*/ 	.dword	$str$23


//--------------------- .text._ZN7cutlass13device_kernelINS_4gemm6kernel13GemmUniversalIN4cute5tupleIJiiiiEEENS1_10collective13CollectiveMmaINS1_34MainloopSm90TmaGmmaWarpSpecializedILi7ENS5_IJNS4_1CILi1EEESB_SB_EEENS1_35KernelTmaWarpSpecializedCooperativeEEENS5_IJNSA_ILi256EEENSA_ILi64EEESG_EEENS_10tfloat32_tENS5_IJlSB_lEEESI_SJ_NS4_8TiledMMAINS4_8MMA_AtomIJNS4_4SM904GMMA29MMA_64x64x8_F32TF32TF32_SS_TNILNSN_7ScaleInE1ELSP_1EEEEEENS4_6LayoutINS5_IJNSA_ILi2EEESB_SB_EEENS5_IJSB_NSA_ILi0EEESV_EEEEENS5_IJNS4_10UnderscoreESY_SY_EEEEENS4_13SM90_TMA_LOADENS4_14ComposedLayoutINS4_7SwizzleILi3ELi4ELi3EEENS4_18smem_ptr_flag_bitsILi32EEENSS_INS5_IJNSA_ILi8EEENSA_ILi32EEEEEENS5_IJS18_SB_EEEEEEEvNS4_8identityES11_S1C_vS1D_EENS_8epilogue10collective6detail29Sm90TmaWarpSpecializedAdapterINS1G_15DefaultEpilogueISI_SJ_SJ_NS1F_6thread17LinearCombinationISI_Li1EffLNS1K_9ScaleType4KindE0ELNS_15FloatRoundStyleE2ESI_EENS1_15EpilogueDefaultEEEEEvvEEEEvNT_6ParamsE --------------------------
	.section	.text._ZN7cutlass13device_kernelINS_4gemm6kernel13GemmUniversalIN4cute5tupleIJiiiiEEENS1_10collective13CollectiveMmaINS1_34MainloopSm90TmaGmmaWarpSpecializedILi7ENS5_IJNS4_1CILi1EEESB_SB_EEENS1_35KernelTmaWarpSpecializedCooperativeEEENS5_IJNSA_ILi256EEENSA_ILi64EEESG_EEENS_10tfloat32_tENS5_IJlSB_lEEESI_SJ_NS4_8TiledMMAINS4_8MMA_AtomIJNS4_4SM904GMMA29MMA_64x64x8_F32TF32TF32_SS_TNILNSN_7ScaleInE1ELSP_1EEEEEENS4_6LayoutINS5_IJNSA_ILi2EEESB_SB_EEENS5_IJSB_NSA_ILi0EEESV_EEEEENS5_IJNS4_10UnderscoreESY_SY_EEEEENS4_13SM90_TMA_LOADENS4_14ComposedLayoutINS4_7SwizzleILi3ELi4ELi3EEENS4_18smem_ptr_flag_bitsILi32EEENSS_INS5_IJNSA_ILi8EEENSA_ILi32EEEEEENS5_IJS18_SB_EEEEEEEvNS4_8identityES11_S1C_vS1D_EENS_8epilogue10collective6detail29Sm90TmaWarpSpecializedAdapterINS1G_15DefaultEpilogueISI_SJ_SJ_NS1F_6thread17LinearCombinationISI_Li1EffLNS1K_9ScaleType4KindE0ELNS_15FloatRoundStyleE2ESI_EENS1_15EpilogueDefaultEEEEEvvEEEEvNT_6ParamsE,"ax",@progbits
	.align	128
.text._ZN7cutlass13device_kernelINS_4gemm6kernel13GemmUniversalIN4cute5tupleIJiiiiEEENS1_10collective13CollectiveMmaINS1_34MainloopSm90TmaGmmaWarpSpecializedILi7ENS5_IJNS4_1CILi1EEESB_SB_EEENS1_35KernelTmaWarpSpecializedCooperativeEEENS5_IJNSA_ILi256EEENSA_ILi64EEESG_EEENS_10tfloat32_tENS5_IJlSB_lEEESI_SJ_NS4_8TiledMMAINS4_8MMA_AtomIJNS4_4SM904GMMA29MMA_64x64x8_F32TF32TF32_SS_TNILNSN_7ScaleInE1ELSP_1EEEEEENS4_6LayoutINS5_IJNSA_ILi2EEESB_SB_EEENS5_IJSB_NSA_ILi0EEESV_EEEEENS5_IJNS4_10UnderscoreESY_SY_EEEEENS4_13SM90_TMA_LOADENS4_14ComposedLayoutINS4_7SwizzleILi3ELi4ELi3EEENS4_18smem_ptr_flag_bitsILi32EEENSS_INS5_IJNSA_ILi8EEENSA_ILi32EEEEEENS5_IJS18_SB_EEEEEEEvNS4_8identityES11_S1C_vS1D_EENS_8epilogue10collective6detail29Sm90TmaWarpSpecializedAdapterINS1G_15DefaultEpilogueISI_SJ_SJ_NS1F_6thread17LinearCombinationISI_Li1EffLNS1K_9ScaleType4KindE0ELNS_15FloatRoundStyleE2ESI_EENS1_15EpilogueDefaultEEEEEvvEEEEvNT_6ParamsE:
        .type           _ZN7cutlass13device_kernelINS_4gemm6kernel13GemmUniversalIN4cute5tupleIJiiiiEEENS1_10collective13CollectiveMmaINS1_34MainloopSm90TmaGmmaWarpSpecializedILi7ENS5_IJNS4_1CILi1EEESB_SB_EEENS1_35KernelTmaWarpSpecializedCooperativeEEENS5_IJNSA_ILi256EEENSA_ILi64EEESG_EEENS_10tfloat32_tENS5_IJlSB_lEEESI_SJ_NS4_8TiledMMAINS4_8MMA_AtomIJNS4_4SM904GMMA29MMA_64x64x8_F32TF32TF32_SS_TNILNSN_7ScaleInE1ELSP_1EEEEEENS4_6LayoutINS5_IJNSA_ILi2EEESB_SB_EEENS5_IJSB_NSA_ILi0EEESV_EEEEENS5_IJNS4_10UnderscoreESY_SY_EEEEENS4_13SM90_TMA_LOADENS4_14ComposedLayoutINS4_7SwizzleILi3ELi4ELi3EEENS4_18smem_ptr_flag_bitsILi32EEENSS_INS5_IJNSA_ILi8EEENSA_ILi32EEEEEENS5_IJS18_SB_EEEEEEEvNS4_8identityES11_S1C_vS1D_EENS_8epilogue10collective6detail29Sm90TmaWarpSpecializedAdapterINS1G_15DefaultEpilogueISI_SJ_SJ_NS1F_6thread17LinearCombinationISI_Li1EffLNS1K_9ScaleType4KindE0ELNS_15FloatRoundStyleE2ESI_EENS1_15EpilogueDefaultEEEEEvvEEEEvNT_6ParamsE,@function
        .size           _ZN7cutlass13device_kernelINS_4gemm6kernel13GemmUniversalIN4cute5tupleIJiiiiEEENS1_10collective13CollectiveMmaINS1_34MainloopSm90TmaGmmaWarpSpecializedILi7ENS5_IJNS4_1CILi1EEESB_SB_EEENS1_35KernelTmaWarpSpecializedCooperativeEEENS5_IJNSA_ILi256EEENSA_ILi64EEESG_EEENS_10tfloat32_tENS5_IJlSB_lEEESI_SJ_NS4_8TiledMMAINS4_8MMA_AtomIJNS4_4SM904GMMA29MMA_64x64x8_F32TF32TF32_SS_TNILNSN_7ScaleInE1ELSP_1EEEEEENS4_6LayoutINS5_IJNSA_ILi2EEESB_SB_EEENS5_IJSB_NSA_ILi0EEESV_EEEEENS5_IJNS4_10UnderscoreESY_SY_EEEEENS4_13SM90_TMA_LOADENS4_14ComposedLayoutINS4_7SwizzleILi3ELi4ELi3EEENS4_18smem_ptr_flag_bitsILi32EEENSS_INS5_IJNSA_ILi8EEENSA_ILi32EEEEEENS5_IJS18_SB_EEEEEEEvNS4_8identityES11_S1C_vS1D_EENS_8epilogue10collective6detail29Sm90TmaWarpSpecializedAdapterINS1G_15DefaultEpilogueISI_SJ_SJ_NS1F_6thread17LinearCombinationISI_Li1EffLNS1K_9ScaleType4KindE0ELNS_15FloatRoundStyleE2ESI_EENS1_15EpilogueDefaultEEEEEvvEEEEvNT_6ParamsE,(.L_x_198 - _ZN7cutlass13device_kernelINS_4gemm6kernel13GemmUniversalIN4cute5tupleIJiiiiEEENS1_10collective13CollectiveMmaINS1_34MainloopSm90TmaGmmaWarpSpecializedILi7ENS5_IJNS4_1CILi1EEESB_SB_EEENS1_35KernelTmaWarpSpecializedCooperativeEEENS5_IJNSA_ILi256EEENSA_ILi64EEESG_EEENS_10tfloat32_tENS5_IJlSB_lEEESI_SJ_NS4_8TiledMMAINS4_8MMA_AtomIJNS4_4SM904GMMA29MMA_64x64x8_F32TF32TF32_SS_TNILNSN_7ScaleInE1ELSP_1EEEEEENS4_6LayoutINS5_IJNSA_ILi2EEESB_SB_EEENS5_IJSB_NSA_ILi0EEESV_EEEEENS5_IJNS4_10UnderscoreESY_SY_EEEEENS4_13SM90_TMA_LOADENS4_14ComposedLayoutINS4_7SwizzleILi3ELi4ELi3EEENS4_18smem_ptr_flag_bitsILi32EEENSS_INS5_IJNSA_ILi8EEENSA_ILi32EEEEEENS5_IJS18_SB_EEEEEEEvNS4_8identityES11_S1C_vS1D_EENS_8epilogue10collective6detail29Sm90TmaWarpSpecializedAdapterINS1G_15DefaultEpilogueISI_SJ_SJ_NS1F_6thread17LinearCombinationISI_Li1EffLNS1K_9ScaleType4KindE0ELNS_15FloatRoundStyleE2ESI_EENS1_15EpilogueDefaultEEEEEvvEEEEvNT_6ParamsE)
        .other          _ZN7cutlass13device_kernelINS_4gemm6kernel13GemmUniversalIN4cute5tupleIJiiiiEEENS1_10collective13CollectiveMmaINS1_34MainloopSm90TmaGmmaWarpSpecializedILi7ENS5_IJNS4_1CILi1EEESB_SB_EEENS1_35KernelTmaWarpSpecializedCooperativeEEENS5_IJNSA_ILi256EEENSA_ILi64EEESG_EEENS_10tfloat32_tENS5_IJlSB_lEEESI_SJ_NS4_8TiledMMAINS4_8MMA_AtomIJNS4_4SM904GMMA29MMA_64x64x8_F32TF32TF32_SS_TNILNSN_7ScaleInE1ELSP_1EEEEEENS4_6LayoutINS5_IJNSA_ILi2EEESB_SB_EEENS5_IJSB_NSA_ILi0EEESV_EEEEENS5_IJNS4_10UnderscoreESY_SY_EEEEENS4_13SM90_TMA_LOADENS4_14ComposedLayoutINS4_7SwizzleILi3ELi4ELi3EEENS4_18smem_ptr_flag_bitsILi32EEENSS_INS5_IJNSA_ILi8EEENSA_ILi32EEEEEENS5_IJS18_SB_EEEEEEEvNS4_8identityES11_S1C_vS1D_EENS_8epilogue10collective6detail29Sm90TmaWarpSpecializedAdapterINS1G_15DefaultEpilogueISI_SJ_SJ_NS1F_6thread17LinearCombinationISI_Li1EffLNS1K_9ScaleType4KindE0ELNS_15FloatRoundStyleE2ESI_EENS1_15EpilogueDefaultEEEEEvvEEEEvNT_6ParamsE,@"STO_CUDA_ENTRY STV_DEFAULT"
_ZN7cutlass13device_kernelINS_4gemm6kernel13GemmUniversalIN4cute5tupleIJiiiiEEENS1_10collective13CollectiveMmaINS1_34MainloopSm90TmaGmmaWarpSpecializedILi7ENS5_IJNS4_1CILi1EEESB_SB_EEENS1_35KernelTmaWarpSpecializedCooperativeEEENS5_IJNSA_ILi256EEENSA_ILi64EEESG_EEENS_10tfloat32_tENS5_IJlSB_lEEESI_SJ_NS4_8TiledMMAINS4_8MMA_AtomIJNS4_4SM904GMMA29MMA_64x64x8_F32TF32TF32_SS_TNILNSN_7ScaleInE1ELSP_1EEEEEENS4_6LayoutINS5_IJNSA_ILi2EEESB_SB_EEENS5_IJSB_NSA_ILi0EEESV_EEEEENS5_IJNS4_10UnderscoreESY_SY_EEEEENS4_13SM90_TMA_LOADENS4_14ComposedLayoutINS4_7SwizzleILi3ELi4ELi3EEENS4_18smem_ptr_flag_bitsILi32EEENSS_INS5_IJNSA_ILi8EEENSA_ILi32EEEEEENS5_IJS18_SB_EEEEEEEvNS4_8identityES11_S1C_vS1D_EENS_8epilogue10collective6detail29Sm90TmaWarpSpecializedAdapterINS1G_15DefaultEpilogueISI_SJ_SJ_NS1F_6thread17LinearCombinationISI_Li1EffLNS1K_9ScaleType4KindE0ELNS_15FloatRoundStyleE2ESI_EENS1_15EpilogueDefaultEEEEEvvEEEEvNT_6ParamsE:
[----:B------:R-:W0:Y:S01]  /*0000*/  LDC R1, c[0x0][0x28] ;  /* 0x00000a00ff017b82 */ /* 0x000e220000000800 */
[----:B------:R-:W1:Y:S01]  /*0010*/  S2R R3, SR_TID.X ;  /* 0x0000000000037919 */ /* 0x000e620000002100 */
[----:B------:R-:W-:Y:S01]  /*0020*/  ELECT P0, URZ, PT ;  /* 0x00000000003f782f */ /* 0x000fe20003800000 */
[----:B------:R-:W-:Y:S01]  /*0030*/  BSSY B0, `(.L_x_0) ;  /* 0x000000f000007945 */ /* 0x000fe20003800000 */
[--C-:B-1----:R-:W-:Y:S02]  /*0040*/  SHF.R.U32.HI R0, RZ, 0x5, R3.reuse ;  /* 0x00000005ff007819 */ /* 0x102fe40000011603 */
[----:B------:R-:W-:-:S03]  /*0050*/  SHF.R.U32.HI R14, RZ, 0x7, R3 ;  /* 0x00000007ff0e7819 */ /* 0x000fc60000011603 */
[----:B------:R-:W1:Y:S04]  /*0060*/  SHFL.IDX PT, R4, R0, RZ, 0x1f ;  /* 0x00001fff00047589 */ /* 0x000e6800000e0000 */
[----:B------:R2:W3:Y:S01]  /*0070*/  SHFL.IDX PT, R10, R14, RZ, 0x1f ;  /* 0x00001fff0e0a7589 */ /* 0x0004e200000e0000 */
[----:B-1----:R-:W-:-:S13]  /*0080*/  ISETP.NE.OR P0, PT, R4, RZ, !P0 ;  /* 0x000000ff0400720c */ /* 0x002fda0004705670 */
[----:B0-23--:R-:W-:Y:S05]  /*0090*/  @P0 BRA `(.L_x_1) ;  /* 0x0000000000200947 */ /* 0x00dfea0003800000 */
[----:B------:R-:W-:Y:S02]  /*00a0*/  ULDC.64 UR4, c[0x0][0x198] ;  /* 0x0000660000047ab9 */ /* 0x000fe40000000a00 */
[----:B------:R-:W-:Y:S02]  /*00b0*/  UIADD3 UR6, UP0, UR4, 0xf0, URZ ;  /* 0x000000f004067890 */ /* 0x000fe4000ff1e03f */
[----:B------:R-:W-:Y:S02]  /*00c0*/  UIADD3 UR4, UP1, UR4, 0x1f0, URZ ;  /* 0x000001f004047890 */ /* 0x000fe4000ff3e03f */
[----:B------:R-:W-:Y:S02]  /*00d0*/  UIADD3.X UR7, URZ, UR5, URZ, UP0, !UPT ;  /* 0x000000053f077290 */ /* 0x000fe400087fe43f */
[----:B------:R-:W-:-:S07]  /*00e0*/  UIADD3.X UR5, URZ, UR5, URZ, UP1, !UPT ;  /* 0x000000053f057290 */ /* 0x000fce0008ffe43f */
[----:B------:R0:W-:Y:S02]  /*00f0*/  UTMACCTL.PF [UR6] ;  /* 0x00000000060079b9 */ /* 0x0001e40008040000 */
[----:B------:R0:W-:Y:S02]  /*0100*/  UTMACCTL.PF [UR4] ;  /* 0x00000000040079b9 */ /* 0x0001e40008040000 */
[----:B0-----:R-:W-:Y:S01]  /*0110*/  NOP ;  /* 0x0000000000007918 */ /* 0x001fe20000000000 */
.L_x_1:
[----:B------:R-:W-:Y:S05]  /*0120*/  BSYNC B0 ;  /* 0x0000000000007941 */ /* 0x000fea0003800000 */
.L_x_0:
[----:B------:R-:W0:Y:S02]  /*0130*/  SHFL.IDX PT, R2, R0, RZ, 0x1f ;  /* 0x00001fff00027589 */ /* 0x000e2400000e0000 */
[----:B0-----:R-:W-:-:S13]  /*0140*/  ISETP.NE.AND P0, PT, R2, RZ, PT ;  /* 0x000000ff0200720c */ /* 0x001fda0003f05270 */
[----:B------:R-:W-:Y:S05]  /*0150*/  @P0 BRA `(.L_x_2) ;  /* 0x0000000000700947 */ /* 0x000fea0003800000 */
[----:B------:R-:W0:Y:S01]  /*0160*/  S2UR UR8, SR_CgaCtaId ;  /* 0x00000000000879c3 */ /* 0x000e220000008800 */
[----:B------:R-:W-:Y:S01]  /*0170*/  UMOV UR4, 0x400 ;  /* 0x0000040000047882 */ /* 0x000fe20000000000 */
[----:B------:R-:W-:Y:S01]  /*0180*/  UMOV UR5, 0x1 ;  /* 0x0000000100057882 */ /* 0x000fe20000000000 */
[----:B------:R-:W-:Y:S01]  /*0190*/  UMOV UR6, 0x100 ;  /* 0x0000010000067882 */ /* 0x000fe20000000000 */
[----:B------:R-:W-:Y:S01]  /*01a0*/  ELECT P0, URZ, PT ;  /* 0x00000000003f782f */ /* 0x000fe20003800000 */
[----:B------:R-:W-:-:S04]  /*01b0*/  UIADD3 UR6, -UR6, 0x100000, URZ ;  /* 0x0010000006067890 */ /* 0x000fc8000fffe13f */
[----:B------:R-:W-:Y:S02]  /*01c0*/  USHF.L.U32 UR7, UR6, 0xb, URZ ;  /* 0x0000000b06077899 */ /* 0x000fe4000800063f */
[----:B------:R-:W-:Y:S02]  /*01d0*/  USHF.L.U32 UR6, UR6, 0x1, URZ ;  /* 0x0000000106067899 */ /* 0x000fe4000800063f */
[----:B0-----:R-:W-:Y:S02]  /*01e0*/  ULEA UR8, UR8, UR4, 0x18 ;  /* 0x0000000408087291 */ /* 0x001fe4000f8ec03f */
[----:B------:R-:W-:-:S04]  /*01f0*/  UIADD3 UR4, -UR5, 0x100000, URZ ;  /* 0x0010000005047890 */ /* 0x000fc8000fffe13f */
[----:B------:R-:W-:Y:S02]  /*0200*/  USHF.L.U32 UR5, UR4, 0xb, URZ ;  /* 0x0000000b04057899 */ /* 0x000fe4000800063f */
[----:B------:R-:W-:Y:S01]  /*0210*/  USHF.L.U32 UR4, UR4, 0x1, URZ ;  /* 0x0000000104047899 */ /* 0x000fe2000800063f */
[----:B------:R-:W0:Y:S11]  /*0220*/  FENCE.VIEW.ASYNC.S ;  /* 0x00000000000073c6 */ /* 0x000e360000000000 */
[----:B0-----:R0:W1:Y:S01]  /*0230*/  SYNCS.EXCH.64 URZ, [UR8], UR4 ;  /* 0x00000004083f75b2 */ /* 0x0010620008000100 */
[----:B------:R0:W2:Y:S01]  /*0240*/  SYNCS.EXCH.64 URZ, [UR8+0x38], UR6 ;  /* 0x00003806083f75b2 */ /* 0x0000a20008000100 */
[----:B------:R0:W3:Y:S01]  /*0250*/  SYNCS.EXCH.64 URZ, [UR8+0x8], UR4 ;  /* 0x00000804083f75b2 */ /* 0x0000e20008000100 */
[----:B------:R0:W4:Y:S01]  /*0260*/  SYNCS.EXCH.64 URZ, [UR8+0x40], UR6 ;  /* 0x00004006083f75b2 */ /* 0x0001220008000100 */
[----:B------:R0:W0:Y:S01]  /*0270*/  SYNCS.EXCH.64 URZ, [UR8+0x10], UR4 ;  /* 0x00001004083f75b2 */ /* 0x0000220008000100 */
        /* <DEDUP_REMOVED lines=9> */
[----:B------:R-:W-:Y:S01]  /*0310*/  NOP ;  /* 0x0000000000007918 */ /* 0x000fe20000000000 */
.L_x_2:
[----:B------:R-:W5:Y:S01]  /*0320*/  SHFL.IDX PT, R0, R0, RZ, 0x1f ;  /* 0x00001fff00007589 */ /* 0x000f6200000e0000 */
[----:B------:R-:W1:Y:S01]  /*0330*/  LDC R2, c[0x0][0x65c] ;  /* 0x00019700ff027b82 */ /* 0x000e620000000800 */
[----:B------:R-:W-:Y:S02]  /*0340*/  ELECT P0, URZ, PT ;  /* 0x00000000003f782f */ /* 0x000fe40003800000 */
[----:B------:R-:W-:Y:S01]  /*0350*/  LOP3.LUT R7, R7, 0xfffff7ff, RZ, 0xc0, !PT ;  /* 0xfffff7ff07077812 */ /* 0x000fe200078ec0ff */
[----:B------:R-:W2:Y:S01]  /*0360*/  S2R R5, SR_CTAID.Y ;  /* 0x0000000000057919 */ /* 0x000ea20000002600 */
[----:B0-----:R-:W-:Y:S01]  /*0370*/  UMOV UR4, 0x20 ;  /* 0x0000002000047882 */ /* 0x001fe20000000000 */
[----:B------:R-:W-:Y:S01]  /*0380*/  NOP ;  /* 0x0000000000007918 */ /* 0x000fe20000000000 */
[----:B------:R-:W-:Y:S01]  /*0390*/  ISETP.NE.AND P2, PT, R10, RZ, PT ;  /* 0x000000ff0a00720c */ /* 0x000fe20003f45270 */
[----:B------:R-:W0:Y:S01]  /*03a0*/  S2R R6, SR_CTAID.X ;  /* 0x0000000000067919 */ /* 0x000e220000002500 */
[----:B------:R-:W-:Y:S01]  /*03b0*/  NOP ;  /* 0x0000000000007918 */ /* 0x000fe20000000000 */
[----:B-----5:R-:W-:-:S02]  /*03c0*/  ISETP.NE.OR P0, PT, R0, RZ, !P0 ;  /* 0x000000ff0000720c */ /* 0x020fc40004705670 */
[----:B-1----:R-:W-:-:S11]  /*03d0*/  ISETP.NE.AND P3, PT, R2, 0x1, PT ;  /* 0x000000010200780c */ /* 0x002fd60003f65270 */
[----:B------:R-:W-:Y:S01]  /*03e0*/  VOTEU.ALL UP0, P0 ;  /* 0x00000000003f7886 */ /* 0x000fe20000000000 */
[----:B------:R-:W-:Y:S01]  /*03f0*/  VOTEU.ALL UP1, P0 ;  /* 0x00000000003f7886 */ /* 0x000fe20000020000 */
[----:B------:R-:W-:Y:S01]  /*0400*/  @P3 LOP3.LUT R7, R7, 0x800, RZ, 0xfc, !PT ;  /* 0x0000080007073812 */ /* 0x000fe200078efcff */
[----:B------:R-:W0:Y:S01]  /*0410*/  @P3 LDC R17, c[0x0][0x10] ;  /* 0x00000400ff113b82 */ /* 0x000e220000000800 */
[----:B------:R-:W-:Y:S01]  /*0420*/  SHF.R.S32.HI R7, RZ, 0x1f, R4 ;  /* 0x0000001fff077819 */ /* 0x000fe20000011404 */
[----:B------:R-:W-:Y:S01]  /*0430*/  @!UP0 UMOV UR6, 0x400 ;  /* 0x0000040000068882 */ /* 0x000fe20000000000 */
[----:B------:R-:W-:-:S04]  /*0440*/  @!UP0 UIADD3 UR4, -UR4, 0x100000, URZ ;  /* 0x0010000004048890 */ /* 0x000fc8000fffe13f */
[----:B------:R-:W-:Y:S02]  /*0450*/  @!UP0 USHF.L.U32 UR5, UR4, 0xb, URZ ;  /* 0x0000000b04058899 */ /* 0x000fe4000800063f */
[----:B------:R-:W-:Y:S01]  /*0460*/  @!UP0 USHF.L.U32 UR4, UR4, 0x1, URZ ;  /* 0x0000000104048899 */ /* 0x000fe2000800063f */
[----:B--2---:R-:W-:Y:S01]  /*0470*/  @P3 IMAD.MOV.U32 R8, RZ, RZ, R5 ;  /* 0x000000ffff083224 */ /* 0x004fe200078e0005 */
[----:B------:R-:W-:Y:S01]  /*0480*/  LEA.HI R7, R7, R4, RZ, 0x2 ;  /* 0x0000000407077211 */ /* 0x000fe200078f10ff */
[----:B------:R-:W-:Y:S01]  /*0490*/  @P3 IMAD.MOV.U32 R9, RZ, RZ, RZ ;  /* 0x000000ffff093224 */ /* 0x000fe200078e00ff */
[----:B------:R-:W1:Y:S02]  /*04a0*/  @!UP0 S2UR UR7, SR_CgaCtaId ;  /* 0x00000000000789c3 */ /* 0x000e640000008800 */
[----:B------:R-:W-:-:S05]  /*04b0*/  LOP3.LUT R7, R7, 0xfffffffc, RZ, 0xc0, !PT ;  /* 0xfffffffc07077812 */ /* 0x000fca00078ec0ff */
[----:B------:R-:W-:Y:S01]  /*04c0*/  IMAD.IADD R0, R4, 0x1, -R7 ;  /* 0x0000000104007824 */ /* 0x000fe200078e0a07 */
[----:B------:R-:W-:Y:S01]  /*04d0*/  LOP3.LUT R4, R3, 0x7f, RZ, 0xc0, !PT ;  /* 0x0000007f03047812 */ /* 0x000fe200078ec0ff */
[----:B------:R-:W2:Y:S01]  /*04e0*/  @!P3 LDC R11, c[0x0][0xc] ;  /* 0x00000300ff0bbb82 */ /* 0x000ea20000000800 */
[----:B------:R-:W-:Y:S02]  /*04f0*/  IMAD.MOV.U32 R7, RZ, RZ, RZ ;  /* 0x000000ffff077224 */ /* 0x000fe400078e00ff */
[----:B------:R-:W-:Y:S01]  /*0500*/  ISETP.NE.AND P1, PT, R0, 0x3, PT ;  /* 0x000000030000780c */ /* 0x000fe20003f25270 */
[----:B0-----:R-:W-:Y:S01]  /*0510*/  @P3 IMAD.WIDE.U32 R16, R6, R17, R8 ;  /* 0x0000001106103225 */ /* 0x001fe200078e0008 */
[----:B-1----:R-:W-:Y:S01]  /*0520*/  @!UP0 ULEA UR8, UR7, UR6, 0x18 ;  /* 0x0000000607088291 */ /* 0x002fe2000f8ec03f */
[----:B------:R-:W-:Y:S02]  /*0530*/  VOTEU.ALL UP0, P0 ;  /* 0x00000000003f7886 */ /* 0x000fe40000000000 */
[----:B------:R-:W-:Y:S01]  /*0540*/  ULDC UR6, c[0x0][0xc] ;  /* 0x0000030000067ab9 */ /* 0x000fe20000000800 */
[----:B------:R-:W-:Y:S01]  /*0550*/  ISETP.EQ.OR P0, PT, R0, RZ, !P1 ;  /* 0x000000ff0000720c */ /* 0x000fe20004f02670 */
[----:B------:R-:W-:-:S03]  /*0560*/  ULDC UR7, c[0x0][0x10] ;  /* 0x0000040000077ab9 */ /* 0x000fc60000000800 */
[C---:B------:R-:W-:Y:S01]  /*0570*/  ISETP.EQ.AND P0, PT, R10.reuse, RZ, P0 ;  /* 0x000000ff0a00720c */ /* 0x040fe20000702270 */
[----:B------:R-:W-:Y:S02]  /*0580*/  VIADD R10, R10, 0xffffffff ;  /* 0xffffffff0a0a7836 */ /* 0x000fe40000000000 */
[----:B--2---:R-:W-:Y:S01]  /*0590*/  @!P3 IMAD.WIDE.U32 R8, R11, R5, R6 ;  /* 0x000000050b08b225 */ /* 0x004fe200078e0006 */
[----:B------:R-:W0:Y:S02]  /*05a0*/  FENCE.VIEW.ASYNC.S ;  /* 0x00000000000073c6 */ /* 0x000e240000000000 */
[----:B0-----:R-:W3:Y:S01]  /*05b0*/  @!UP0 SYNCS.EXCH.64 URZ, [UR8+0x80], UR4 ;  /* 0x00008004083f85b2 */ /* 0x001ee20008000100 */
[----:B------:R-:W-:Y:S01]  /*05c0*/  SEL R18, RZ, 0x1, !P0 ;  /* 0x00000001ff127807 */ /* 0x000fe20004000000 */
[----:B------:R-:W-:Y:S01]  /*05d0*/  @P3 IMAD.MOV.U32 R11, RZ, RZ, RZ ;  /* 0x000000ffff0b3224 */ /* 0x000fe200078e00ff */
[----:B------:R-:W-:Y:S01]  /*05e0*/  ISETP.GE.U32.AND P1, PT, R10, 0x2, PT ;  /* 0x000000020a00780c */ /* 0x000fe20003f26070 */
[----:B------:R-:W-:-:S02]  /*05f0*/  @!P3 IMAD.MOV.U32 R16, RZ, RZ, R8 ;  /* 0x000000ffff10b224 */ /* 0x000fc400078e0008 */
[----:B------:R-:W-:Y:S01]  /*0600*/  @P3 IMAD.IADD R17, R17, 0x1, R11 ;  /* 0x0000000111113824 */ /* 0x000fe200078e020b */
[----:B------:R-:W-:Y:S01]  /*0610*/  SEL R18, R18, 0x2, P1 ;  /* 0x0000000212127807 */ /* 0x000fe20000800000 */
[----:B------:R-:W-:Y:S01]  /*0620*/  @!P3 IMAD.MOV.U32 R17, RZ, RZ, R9 ;  /* 0x000000ffff11b224 */ /* 0x000fe200078e0009 */
[----:B------:R0:W3:Y:S01]  /*0630*/  @!UP1 SYNCS.EXCH.64 URZ, [UR8+0x88], UR4 ;  /* 0x00008804083f95b2 */ /* 0x0000e20008000100 */
[----:B------:R-:W-:Y:S01]  /*0640*/  NOP ;  /* 0x0000000000007918 */ /* 0x000fe20000000000 */
[----:B0-----:R-:W-:-:S03]  /*0650*/  UIMAD.WIDE.U32 UR4, UR6, UR7, URZ ;  /* 0x00000007060472a5 */ /* 0x001fc6000f8e003f */
[----:B------:R-:W-:Y:S02]  /*0660*/  ULDC UR6, c[0x0][0x14] ;  /* 0x0000050000067ab9 */ /* 0x000fe40000000800 */
[----:B------:R-:W-:Y:S02]  /*0670*/  UIMAD.WIDE.U32 UR38, UR4, UR6, URZ ;  /* 0x00000006042672a5 */ /* 0x000fe4000f8e003f */
[----:B------:R-:W-:-:S04]  /*0680*/  UIMAD UR41, UR5, UR6, URZ ;  /* 0x00000006052972a4 */ /* 0x000fc8000f8e023f */
[----:B------:R-:W-:Y:S01]  /*0690*/  UIADD3 UR41, UR39, UR41, URZ ;  /* 0x0000002927297290 */ /* 0x000fe2000fffe03f */
[----:B---34-:R-:W-:Y:S06]  /*06a0*/  BAR.SYNC.DEFER_BLOCKING 0x0 ;  /* 0x0000000000007b1d */ /* 0x018fec0000010000 */
[----:B------:R-:W-:Y:S05]  /*06b0*/  @!P2 BRA `(.L_x_3) ;  /* 0x00000070004ca947 */ /* 0x000fea0003800000 */
[----:B------:R-:W-:-:S13]  /*06c0*/  ISETP.GT.U32.AND P0, PT, R10, 0x1, PT ;  /* 0x000000010a00780c */ /* 0x000fda0003f04070 */
[----:B------:R-:W-:Y:S05]  /*06d0*/  @P0 EXIT ;  /* 0x000000000000094d */ /* 0x000fea0003800000 */
[----:B------:R-:W-:Y:S01]  /*06e0*/  ULDC.64 UR4, c[0x0][0x650] ;  /* 0x0001940000047ab9 */ /* 0x000fe20000000a00 */
[----:B------:R-:W-:Y:S01]  /*06f0*/  PRMT R0, RZ, 0x7610, R0 ;  /* 0x00007610ff007816 */ /* 0x000fe20000000000 */
[----:B------:R-:W-:Y:S01]  /*0700*/  IMAD.MOV.U32 R111, RZ, RZ, -0x1 ;  /* 0xffffffffff6f7424 */ /* 0x000fe200078e00ff */
[----:B------:R-:W-:Y:S01]  /*0710*/  ISETP.GE.U32.AND P0, PT, R16, UR4, PT ;  /* 0x0000000410007c0c */ /* 0x000fe2000bf06070 */
[----:B------:R-:W-:Y:S02]  /*0720*/  IMAD.MOV.U32 R101, RZ, RZ, -0x1 ;  /* 0xffffffffff657424 */ /* 0x000fe400078e00ff */
[----:B------:R-:W-:Y:S01]  /*0730*/  IMAD.MOV.U32 R19, RZ, RZ, -0x1 ;  /* 0xffffffffff137424 */ /* 0x000fe200078e00ff */
[----:B------:R-:W-:-:S13]  /*0740*/  ISETP.GE.U32.AND.EX P0, PT, R17, UR5, PT, P0 ;  /* 0x0000000511007c0c */ /* 0x000fda000bf06100 */
[----:B------:R-:W-:Y:S05]  /*0750*/  @P0 BRA `(.L_x_4) ;  /* 0x0000000400580947 */ /* 0x000fea0003800000 */
[----:B------:R-:W0:Y:S01]  /*0760*/  LDC.64 R20, c[0x0][0x628] ;  /* 0x00018a00ff147b82 */ /* 0x000e220000000a00 */
[----:B------:R-:W-:Y:S02]  /*0770*/  IMAD.MOV.U32 R8, RZ, RZ, R16 ;  /* 0x000000ffff087224 */ /* 0x000fe400078e0010 */
[----:B------:R-:W-:-:S05]  /*0780*/  IMAD.MOV.U32 R9, RZ, RZ, R17 ;  /* 0x000000ffff097224 */ /* 0x000fca00078e0011 */
[----:B------:R-:W1:Y:S08]  /*0790*/  LDC R0, c[0x0][0x630] ;  /* 0x00018c00ff007b82 */ /* 0x000e700000000800 */
[----:B------:R-:W2:Y:S01]  /*07a0*/  LDC.64 R22, c[0x0][0x620] ;  /* 0x00018800ff167b82 */ /* 0x000ea20000000a00 */
[----:B0-----:R-:W-:-:S04]  /*07b0*/  ISETP.NE.U32.AND P0, PT, R20, RZ, PT ;  /* 0x000000ff1400720c */ /* 0x001fc80003f05070 */
[----:B------:R-:W-:-:S13]  /*07c0*/  ISETP.NE.AND.EX P0, PT, R21, RZ, PT, P0 ;  /* 0x000000ff1500720c */ /* 0x000fda0003f05300 */
[----:B-12---:R-:W-:Y:S05]  /*07d0*/  @!P0 BRA `(.L_x_5) ;  /* 0x0000000000288947 */ /* 0x006fea0003800000 */
[----:B------:R-:W0:Y:S02]  /*07e0*/  LDC R13, c[0x0][0x634] ;  /* 0x00018d00ff0d7b82 */ /* 0x000e240000000800 */
[----:B0-----:R-:W-:-:S05]  /*07f0*/  IADD3 R13, P0, R16, R13, RZ ;  /* 0x0000000d100d7210 */ /* 0x001fca0007f1e0ff */
[----:B------:R-:W-:-:S04]  /*0800*/  IMAD.X R15, RZ, RZ, R17, P0 ;  /* 0x000000ffff0f7224 */ /* 0x000fc800000e0611 */
[----:B------:R-:W-:-:S04]  /*0810*/  IMAD.WIDE.U32 R8, R15, R20, RZ ;  /* 0x000000140f087225 */ /* 0x000fc800078e00ff */
[----:B------:R-:W-:-:S04]  /*0820*/  IMAD.WIDE.U32 R10, P0, R13, R21, R8 ;  /* 0x000000150d0a7225 */ /* 0x000fc80007800008 */
[----:B------:R-:W-:-:S04]  /*0830*/  IMAD.WIDE.U32 R8, R13, R20, RZ ;  /* 0x000000140d087225 */ /* 0x000fc800078e00ff */
[----:B------:R-:W-:Y:S01]  /*0840*/  IMAD.X R13, RZ, RZ, RZ, P0 ;  /* 0x000000ffff0d7224 */ /* 0x000fe200000e06ff */
[----:B------:R-:W-:Y:S01]  /*0850*/  IADD3 RZ, P0, R9, R10, RZ ;  /* 0x0000000a09ff7210 */ /* 0x000fe20007f1e0ff */
[----:B------:R-:W-:-:S04]  /*0860*/  IMAD.MOV.U32 R12, RZ, RZ, R11 ;  /* 0x000000ffff0c7224 */ /* 0x000fc800078e000b */
[----:B------:R-:W-:-:S08]  /*0870*/  IMAD.WIDE.U32.X R8, R15, R21, R12, P0 ;  /* 0x000000150f087225 */ /* 0x000fd000000e040c */
.L_x_5:
[-CC-:B------:R-:W-:Y:S01]  /*0880*/  SHF.R.U64 R25, R8, R0.reuse, R9.reuse ;  /* 0x0000000008197219 */ /* 0x180fe20000001209 */
[----:B------:R-:W0:Y:S01]  /*0890*/  LDC R12, c[0x0][0x618] ;  /* 0x00018600ff0c7b82 */ /* 0x000e220000000800 */
[----:B------:R-:W-:Y:S01]  /*08a0*/  SHF.R.U32.HI R7, RZ, R0, R9 ;  /* 0x00000000ff077219 */ /* 0x000fe20000011609 */
[----:B------:R-:W-:Y:S01]  /*08b0*/  ULDC UR4, c[0x0][0x150] ;  /* 0x0000540000047ab9 */ /* 0x000fe20000000800 */
[----:B------:R-:W-:Y:S02]  /*08c0*/  IADD3 R11, P0, RZ, -R25, RZ ;  /* 0x80000019ff0b7210 */ /* 0x000fe40007f1e0ff */
[----:B------:R-:W-:-:S03]  /*08d0*/  I2FP.F32.U32 R0, R6 ;  /* 0x0000000600007245 */ /* 0x000fc60000201000 */
[----:B------:R-:W1:Y:S01]  /*08e0*/  LDC.64 R30, c[0x0][0x640] ;  /* 0x00019000ff1e7b82 */ /* 0x000e620000000a00 */
[----:B------:R-:W-:Y:S02]  /*08f0*/  IMAD.X R13, RZ, RZ, ~R7, P0 ;  /* 0x000000ffff0d7224 */ /* 0x000fe400000e0e07 */
[----:B------:R-:W-:Y:S01]  /*0900*/  FMUL R0, R0, UR4 ;  /* 0x0000000400007c20 */ /* 0x000fe20008400000 */
[----:B------:R-:W-:Y:S01]  /*0910*/  IMAD.WIDE.U32 R8, R11, R22, R16 ;  /* 0x000000160b087225 */ /* 0x000fe200078e0010 */
[----:B------:R-:W-:-:S03]  /*0920*/  ULDC UR4, c[0x0][0x154] ;  /* 0x0000550000047ab9 */ /* 0x000fc60000000800 */
[----:B------:R-:W-:Y:S01]  /*0930*/  IMAD R10, R13, R22, RZ ;  /* 0x000000160d0a7224 */ /* 0x000fe200078e02ff */
[----:B------:R-:W2:Y:S01]  /*0940*/  LDC R7, c[0x0][0x144] ;  /* 0x00005100ff077b82 */ /* 0x000ea20000000800 */
[----:B------:R-:W3:Y:S02]  /*0950*/  F2I.U32.TRUNC.NTZ R0, R0 ;  /* 0x0000000000007305 */ /* 0x000ee4000020f000 */
[----:B------:R-:W-:-:S04]  /*0960*/  IMAD R11, R11, R23, R10 ;  /* 0x000000170b0b7224 */ /* 0x000fc800078e020a */
[----:B------:R-:W-:Y:S01]  /*0970*/  IMAD.IADD R9, R9, 0x1, R11 ;  /* 0x0000000109097824 */ /* 0x000fe200078e020b */
[----:B------:R-:W4:Y:S01]  /*0980*/  LDC R24, c[0x0][0x608] ;  /* 0x00018200ff187b82 */ /* 0x000f220000000800 */
[----:B------:R-:W-:-:S03]  /*0990*/  IMAD.MOV.U32 R11, RZ, RZ, -0x1 ;  /* 0xffffffffff0b7424 */ /* 0x000fc600078e00ff */
[-CC-:B0-----:R-:W-:Y:S02]  /*09a0*/  SHF.R.U64 R22, R8, R12.reuse, R9.reuse ;  /* 0x0000000c08167219 */ /* 0x181fe40000001209 */
[----:B------:R-:W-:Y:S02]  /*09b0*/  I2FP.F32.U32 R8, R5 ;  /* 0x0000000500087245 */ /* 0x000fe40000201000 */
[----:B------:R-:W0:Y:S01]  /*09c0*/  LDC R28, c[0x0][0x658] ;  /* 0x00019600ff1c7b82 */ /* 0x000e220000000800 */
[----:B-1----:R-:W-:Y:S01]  /*09d0*/  ISETP.NE.U32.AND P0, PT, R30, RZ, PT ;  /* 0x000000ff1e00720c */ /* 0x002fe20003f05070 */
[----:B---3--:R-:W-:Y:S02]  /*09e0*/  IMAD.MOV R10, RZ, RZ, -R0 ;  /* 0x000000ffff0a7224 */ /* 0x008fe400078e0a00 */
[----:B------:R-:W-:Y:S01]  /*09f0*/  FMUL R8, R8, UR4 ;  /* 0x0000000408087c20 */ /* 0x000fe20008400000 */
[----:B------:R-:W-:Y:S02]  /*0a00*/  SHF.R.U32.HI R9, RZ, R12, R9 ;  /* 0x0000000cff097219 */ /* 0x000fe40000011609 */
[----:B------:R-:W-:Y:S01]  /*0a10*/  ISETP.NE.AND.EX P0, PT, R31, RZ, PT, P0 ;  /* 0x000000ff1f00720c */ /* 0x000fe20003f05300 */
[----:B------:R1:W3:Y:S01]  /*0a20*/  F2I.U32.TRUNC.NTZ R15, R8 ;  /* 0x00000008000f7305 */ /* 0x0002e2000020f000 */
[----:B------:R-:W1:Y:S01]  /*0a30*/  LDC R20, c[0x0][0x148] ;  /* 0x00005200ff147b82 */ /* 0x000e620000000800 */
[----:B--2---:R-:W-:-:S07]  /*0a40*/  IMAD R0, R7, R10, R6 ;  /* 0x0000000a07007224 */ /* 0x004fce00078e0206 */
[----:B------:R-:W2:Y:S01]  /*0a50*/  LDC R26, c[0x0][0x600] ;  /* 0x00018000ff1a7b82 */ /* 0x000ea20000000800 */
[-CC-:B----4-:R-:W-:Y:S02]  /*0a60*/  SHF.R.U64 R32, R22, R24.reuse, R9.reuse ;  /* 0x0000001816207219 */ /* 0x190fe40000001209 */
[----:B------:R-:W-:Y:S01]  /*0a70*/  SHF.R.U32.HI R7, RZ, R24, R9 ;  /* 0x00000018ff077219 */ /* 0x000fe20000011609 */
[----:B------:R-:W-:-:S04]  /*0a80*/  IMAD.MOV.U32 R9, RZ, RZ, 0x1 ;  /* 0x00000001ff097424 */ /* 0x000fc800078e00ff */
[----:B------:R-:W4:Y:S01]  /*0a90*/  LDC R21, c[0x0][0x648] ;  /* 0x00019200ff157b82 */ /* 0x000f220000000800 */
[-C--:B0-----:R-:W-:Y:S02]  /*0aa0*/  SHF.L.U32 R6, R11, R28.reuse, RZ ;  /* 0x0000001c0b067219 */ /* 0x081fe400000006ff */
[--C-:B------:R-:W-:Y:S02]  /*0ab0*/  SHF.R.U64 R24, R32, R28, R7.reuse ;  /* 0x0000001c20187219 */ /* 0x100fe40000001207 */
[----:B------:R-:W-:Y:S02]  /*0ac0*/  LOP3.LUT R13, RZ, R6, RZ, 0x33, !PT ;  /* 0x00000006ff0d7212 */ /* 0x000fe400078e33ff */
[-C--:B------:R-:W-:Y:S01]  /*0ad0*/  SHF.R.U32.HI R7, RZ, R28.reuse, R7 ;  /* 0x0000001cff077219 */ /* 0x080fe20000011607 */
[----:B------:R-:W0:Y:S01]  /*0ae0*/  LDC R23, c[0x0][0x638] ;  /* 0x00018e00ff177b82 */ /* 0x000e220000000800 */
[----:B------:R-:W-:Y:S01]  /*0af0*/  SHF.L.U32 R12, R9, R28, RZ ;  /* 0x0000001c090c7219 */ /* 0x000fe200000006ff */
[----:B------:R-:W-:-:S06]  /*0b00*/  IMAD.MOV.U32 R6, RZ, RZ, R24 ;  /* 0x000000ffff067224 */ /* 0x000fcc00078e0018 */
[----:B------:R-:W0:Y:S01]  /*0b10*/  LDC R111, c[0x0][0x610] ;  /* 0x00018400ff6f7b82 */ /* 0x000e220000000800 */
[----:B-1-3--:R-:W-:Y:S05]  /*0b20*/  @!P0 BRA `(.L_x_6) ;  /* 0x0000000000288947 */ /* 0x00afea0003800000 */
[----:B------:R-:W1:Y:S02]  /*0b30*/  LDC R11, c[0x0][0x64c] ;  /* 0x00019300ff0b7b82 */ /* 0x000e640000000800 */
[----:B-1----:R-:W-:-:S05]  /*0b40*/  IADD3 R11, P0, R24, R11, RZ ;  /* 0x0000000b180b7210 */ /* 0x002fca0007f1e0ff */
        /* <DEDUP_REMOVED lines=8> */
.L_x_6:
[----:B----4-:R-:W-:Y:S01]  /*0bd0*/  SHF.R.U64 R6, R6, R21, R7 ;  /* 0x0000001506067219 */ /* 0x010fe20000001207 */
[----:B--2---:R-:W-:Y:S01]  /*0be0*/  VIADD R7, R26, 0xffffffff ;  /* 0xffffffff1a077836 */ /* 0x004fe20000000000 */
[----:B------:R-:W-:Y:S01]  /*0bf0*/  LOP3.LUT R13, R32, R13, RZ, 0xc0, !PT ;  /* 0x0000000d200d7212 */ /* 0x000fe200078ec0ff */
[----:B------:R-:W-:Y:S02]  /*0c00*/  IMAD.MOV R15, RZ, RZ, -R15 ;  /* 0x000000ffff0f7224 */ /* 0x000fe400078e0a0f */
[----:B------:R-:W-:Y:S02]  /*0c10*/  IMAD.MOV R8, RZ, RZ, -R6 ;  /* 0x000000ffff087224 */ /* 0x000fe400078e0a06 */
[----:B------:R-:W-:Y:S01]  /*0c20*/  IMAD R13, R12, R6, R13 ;  /* 0x000000060c0d7224 */ /* 0x000fe200078e020d */
[----:B------:R-:W-:Y:S01]  /*0c30*/  LOP3.LUT R6, R22, R7, RZ, 0xc0, !PT ;  /* 0x0000000716067212 */ /* 0x000fe200078ec0ff */
[----:B------:R-:W-:Y:S02]  /*0c40*/  @P3 IMAD R0, R20, R15, R5 ;  /* 0x0000000f14003224 */ /* 0x000fe400078e0205 */
[----:B0-----:R-:W-:-:S02]  /*0c50*/  IMAD R5, R8, R23, R24 ;  /* 0x0000001708057224 */ /* 0x001fc400078e0218 */
[----:B------:R-:W-:Y:S02]  /*0c60*/  IMAD R111, R13, R111, R0 ;  /* 0x0000006f0d6f7224 */ /* 0x000fe400078e0200 */
[----:B------:R-:W-:Y:S02]  /*0c70*/  IMAD R6, R5, R26, R6 ;  /* 0x0000001a05067224 */ /* 0x000fe400078e0206 */
[----:B------:R-:W-:Y:S02]  /*0c80*/  IMAD.MOV.U32 R0, RZ, RZ, 0x1 ;  /* 0x00000001ff007424 */ /* 0x000fe400078e00ff */
[----:B------:R-:W-:Y:S01]  /*0c90*/  IMAD.MOV.U32 R19, RZ, RZ, R25 ;  /* 0x000000ffff137224 */ /* 0x000fe200078e0019 */
[----:B------:R-:W-:Y:S02]  /*0ca0*/  SEL R101, R6, R111, !P3 ;  /* 0x0000006f06657207 */ /* 0x000fe40005800000 */
[----:B------:R-:W-:-:S07]  /*0cb0*/  SEL R111, R111, R6, !P3 ;  /* 0x000000066f6f7207 */ /* 0x000fce0005800000 */
.L_x_4:
[----:B------:R-:W-:-:S08]  /*0cc0*/  NOP ;  /* 0x0000000000007918 */ /* 0x000fd00000000000 */
[----:B------:R-:W0:Y:S02]  /*0cd0*/  USETMAXREG.TRY_ALLOC.CTAPOOL UP0, 0xe8 ;  /* 0x000000e8000079c8 */ /* 0x000e240008000600 */
[----:B0-----:R-:W-:-:S13]  /*0ce0*/  PLOP3.LUT P0, PT, PT, PT, UP0, 0x80, 0x0 ;  /* 0x000000000000781c */ /* 0x001fda0003f0f008 */
[----:B------:R-:W-:Y:S05]  /*0cf0*/  @!P0 BRA `(.L_x_4) ;  /* 0xfffffffc00f08947 */ /* 0x000fea000383ffff */
[----:B------:R-:W-:Y:S01]  /*0d00*/  ULDC.64 UR4, c[0x0][0x598] ;  /* 0x0001660000047ab9 */ /* 0x000fe20000000a00 */
[----:B------:R-:W-:Y:S01]  /*0d10*/  ULDC.64 UR36, c[0x0][0x208] ;  /* 0x0000820000247ab9 */ /* 0x000fe20000000a00 */
[----:B------:R-:W-:-:S04]  /*0d20*/  ISETP.NE.U32.AND P0, PT, RZ, UR4, PT ;  /* 0x00000004ff007c0c */ /* 0x000fc8000bf05070 */
[----:B------:R-:W-:-:S13]  /*0d30*/  ISETP.NE.AND.EX P0, PT, RZ, UR5, PT, P0 ;  /* 0x00000005ff007c0c */ /* 0x000fda000bf05300 */
[----:B------:R-:W-:Y:S05]  /*0d40*/  @!P0 BRA `(.L_x_7) ;  /* 0x00000000001c8947 */ /* 0x000fea0003800000 */
[----:B------:R-:W0:Y:S02]  /*0d50*/  LDC.64 R6, c[0x0][0x598] ;  /* 0x00016600ff067b82 */ /* 0x000e240000000a00 */
[----:B0-----:R-:W2:Y:S02]  /*0d60*/  LDG.E.64 R6, desc[UR36][R6.64] ;  /* 0x0000002406067981 */ /* 0x001ea4000c1e1b00 */
[----:B--2---:R-:W-:-:S04]  /*0d70*/  ISETP.NE.U32.AND P0, PT, R6, RZ, PT ;  /* 0x000000ff0600720c */ /* 0x004fc80003f05070 */
[----:B------:R-:W-:-:S13]  /*0d80*/  ISETP.NE.AND.EX P0, PT, R7, RZ, PT, P0 ;  /* 0x000000ff0700720c */ /* 0x000fda0003f05300 */
[----:B------:R-:W-:Y:S05]  /*0d90*/  @!P0 BRA `(.L_x_7) ;  /* 0x0000000000088947 */ /* 0x000fea0003800000 */
[----:B------:R0:W5:Y:S01]  /*0da0*/  LD.E R88, desc[UR36][R6.64] ;  /* 0x0000002406587980 */ /* 0x000162000c101900 */
[----:B------:R-:W-:Y:S05]  /*0db0*/  BRA `(.L_x_8) ;  /* 0x0000000000247947 */ /* 0x000fea0003800000 */
.L_x_7:
[----:B------:R-:W-:Y:S02]  /*0dc0*/  ULDC.64 UR4, c[0x0][0x588] ;  /* 0x0001620000047ab9 */ /* 0x000fe40000000a00 */
[----:B------:R-:W-:-:S04]  /*0dd0*/  ISETP.NE.U32.AND P0, PT, RZ, UR4, PT ;  /* 0x00000004ff007c0c */ /* 0x000fc8000bf05070 */
[----:B------:R-:W-:-:S13]  /*0de0*/  ISETP.NE.AND.EX P0, PT, RZ, UR5, PT, P0 ;  /* 0x00000005ff007c0c */ /* 0x000fda000bf05300 */
[----:B------:R-:W-:Y:S05]  /*0df0*/  @!P0 BRA `(.L_x_9) ;  /* 0x00000000000c8947 */ /* 0x000fea0003800000 */
[----:B------:R-:W0:Y:S02]  /*0e00*/  LDC.64 R88, c[0x0][0x588] ;  /* 0x00016200ff587b82 */ /* 0x000e240000000a00 */
[----:B0-----:R1:W5:Y:S01]  /*0e10*/  LDG.E R88, desc[UR36][R88.64] ;  /* 0x0000002458587981 */ /* 0x001362000c1e1900 */
[----:B------:R-:W-:Y:S05]  /*0e20*/  BRA `(.L_x_8) ;  /* 0x0000000000087947 */ /* 0x000fea0003800000 */
.L_x_9:
[----:B------:R-:W-:Y:S02]  /*0e30*/  ULDC UR4, c[0x0][0x580] ;  /* 0x0001600000047ab9 */ /* 0x000fe40000000800 */
[----:B------:R-:W-:-:S07]  /*0e40*/  IMAD.U32 R88, RZ, RZ, UR4 ;  /* 0x00000004ff587e24 */ /* 0x000fce000f8e00ff */
.L_x_8:
[----:B------:R-:W-:Y:S02]  /*0e50*/  ULDC.64 UR4, c[0x0][0x5a0] ;  /* 0x0001680000047ab9 */ /* 0x000fe40000000a00 */
[----:B------:R-:W-:-:S04]  /*0e60*/  ISETP.NE.U32.AND P0, PT, RZ, UR4, PT ;  /* 0x00000004ff007c0c */ /* 0x000fc8000bf05070 */
[----:B------:R-:W-:-:S13]  /*0e70*/  ISETP.NE.AND.EX P0, PT, RZ, UR5, PT, P0 ;  /* 0x00000005ff007c0c */ /* 0x000fda000bf05300 */
[----:B------:R-:W-:Y:S05]  /*0e80*/  @!P0 BRA `(.L_x_10) ;  /* 0x00000000001c8947 */ /* 0x000fea0003800000 */
[----:B0-----:R-:W0:Y:S02]  /*0e90*/  LDC.64 R6, c[0x0][0x5a0] ;  /* 0x00016800ff067b82 */ /* 0x001e240000000a00 */
[----:B0-----:R-:W2:Y:S02]  /*0ea0*/  LDG.E.64 R6, desc[UR36][R6.64] ;  /* 0x0000002406067981 */ /* 0x001ea4000c1e1b00 */
[----:B--2---:R-:W-:-:S04]  /*0eb0*/  ISETP.NE.U32.AND P0, PT, R6, RZ, PT ;  /* 0x000000ff0600720c */ /* 0x004fc80003f05070 */
[----:B------:R-:W-:-:S13]  /*0ec0*/  ISETP.NE.AND.EX P0, PT, R7, RZ, PT, P0 ;  /* 0x000000ff0700720c */ /* 0x000fda0003f05300 */
[----:B------:R-:W-:Y:S05]  /*0ed0*/  @!P0 BRA `(.L_x_10) ;  /* 0x0000000000088947 */ /* 0x000fea0003800000 */
[----:B-1----:R0:W5:Y:S01]  /*0ee0*/  LD.E R89, desc[UR36][R6.64] ;  /* 0x0000002406597980 */ /* 0x002162000c101900 */
[----:B------:R-:W-:Y:S05]  /*0ef0*/  BRA `(.L_x_11) ;  /* 0x0000000000247947 */ /* 0x000fea0003800000 */
.L_x_10:
[----:B------:R-:W-:Y:S02]  /*0f00*/  ULDC.64 UR4, c[0x0][0x590] ;  /* 0x0001640000047ab9 */ /* 0x000fe40000000a00 */
[----:B------:R-:W-:-:S04]  /*0f10*/  ISETP.NE.U32.AND P0, PT, RZ, UR4, PT ;  /* 0x00000004ff007c0c */ /* 0x000fc8000bf05070 */
[----:B------:R-:W-:-:S13]  /*0f20*/  ISETP.NE.AND.EX P0, PT, RZ, UR5, PT, P0 ;  /* 0x00000005ff007c0c */ /* 0x000fda000bf05300 */
[----:B------:R-:W-:Y:S05]  /*0f30*/  @!P0 BRA `(.L_x_12) ;  /* 0x00000000000c8947 */ /* 0x000fea0003800000 */
[----:B0-----:R-:W1:Y:S02]  /*0f40*/  LDC.64 R6, c[0x0][0x590] ;  /* 0x00016400ff067b82 */ /* 0x001e640000000a00 */
[----:B-1----:R1:W5:Y:S01]  /*0f50*/  LDG.E R89, desc[UR36][R6.64] ;  /* 0x0000002406597981 */ /* 0x002362000c1e1900 */
[----:B------:R-:W-:Y:S05]  /*0f60*/  BRA `(.L_x_11) ;  /* 0x0000000000087947 */ /* 0x000fea0003800000 */
.L_x_12:
[----:B------:R-:W-:Y:S02]  /*0f70*/  ULDC UR4, c[0x0][0x584] ;  /* 0x0001610000047ab9 */ /* 0x000fe40000000800 */
[----:B-1----:R-:W-:-:S07]  /*0f80*/  IMAD.U32 R89, RZ, RZ, UR4 ;  /* 0x00000004ff597e24 */ /* 0x002fce000f8e00ff */
.L_x_11:
[----:B------:R-:W-:-:S13]  /*0f90*/  LOP3.LUT P0, RZ, R0, 0xff, RZ, 0xc0, !PT ;  /* 0x000000ff00ff7812 */ /* 0x000fda000780c0ff */
[----:B------:R-:W-:Y:S05]  /*0fa0*/  @!P0 EXIT ;  /* 0x000000000000894d */ /* 0x000fea0003800000 */
[----:B------:R-:W2:Y:S01]  /*0fb0*/  LDC R94, c[0x0][0x658] ;  /* 0x00019600ff5e7b82 */ /* 0x000ea20000000800 */
[----:B------:R-:W-:Y:S01]  /*0fc0*/  ULDC.64 UR6, c[0x0][0x288] ;  /* 0x0000a20000067ab9 */ /* 0x000fe20000000a00 */
[----:B------:R-:W-:Y:S01]  /*0fd0*/  LOP3.LUT R14, R14, 0x1, RZ, 0xc0, !PT ;  /* 0x000000010e0e7812 */ /* 0x000fe200078ec0ff */
[----:B------:R-:W-:Y:S01]  /*0fe0*/  UIADD3 UR4, UR7, 0x3f, URZ ;  /* 0x0000003f07047890 */ /* 0x000fe2000fffe03f */
[----:B------:R-:W-:Y:S01]  /*0ff0*/  SHF.R.U32.HI R0, RZ, 0x2, R3 ;  /* 0x00000002ff007819 */ /* 0x000fe20000011603 */
[----:B01----:R-:W-:Y:S01]  /*1000*/  IMAD.MOV.U32 R7, RZ, RZ, -0x1 ;  /* 0xffffffffff077424 */ /* 0x003fe200078e00ff */
[----:B------:R-:W-:Y:S01]  /*1010*/  SHF.R.U32.HI R4, RZ, 0x1, R4 ;  /* 0x00000001ff047819 */ /* 0x000fe20000011604 */
[----:B------:R-:W-:Y:S01]  /*1020*/  USHF.R.S32.HI UR5, URZ, 0x1f, UR4 ;  /* 0x0000001f3f057899 */ /* 0x000fe20008011404 */
[----:B------:R-:W0:Y:S01]  /*1030*/  LDC.64 R90, c[0x0][0x5c8] ;  /* 0x00017200ff5a7b82 */ /* 0x000e220000000a00 */
[----:B------:R-:W-:Y:S01]  /*1040*/  IMAD.SHL.U32 R5, R14, 0x40, RZ ;  /* 0x000000400e057824 */ /* 0x000fe200078e00ff */
[----:B------:R-:W-:Y:S01]  /*1050*/  LOP3.LUT R0, R0, 0x7, RZ, 0xc0, !PT ;  /* 0x0000000700007812 */ /* 0x000fe200078ec0ff */
[----:B------:R-:W-:Y:S01]  /*1060*/  ULEA.HI UR5, UR5, UR4, URZ, 0x6 ;  /* 0x0000000405057291 */ /* 0x000fe2000f8f303f */
[----:B------:R-:W-:Y:S01]  /*1070*/  LOP3.LUT R23, R4, 0x30, RZ, 0xc0, !PT ;  /* 0x0000003004177812 */ /* 0x000fe200078ec0ff */
[----:B------:R-:W-:Y:S01]  /*1080*/  IMAD.MOV.U32 R9, RZ, RZ, 0x1 ;  /* 0x00000001ff097424 */ /* 0x000fe200078e00ff */
[--C-:B------:R-:W-:Y:S01]  /*1090*/  LOP3.LUT R22, R5, 0x40, R0.reuse, 0xe2, !PT ;  /* 0x0000004005167812 */ /* 0x100fe200078ee200 */
[----:B------:R-:W-:Y:S01]  /*10a0*/  USHF.R.S32.HI UR43, URZ, 0x6, UR5 ;  /* 0x000000063f2b7899 */ /* 0x000fe20008011405 */
[----:B------:R-:W1:Y:S01]  /*10b0*/  LDC R98, c[0x0][0x600] ;  /* 0x00018000ff627b82 */ /* 0x000e620000000800 */
[-C--:B------:R-:W-:Y:S01]  /*10c0*/  IADD3 R5, RZ, -R23.reuse, -R0 ;  /* 0x80000017ff057210 */ /* 0x080fe20007ffe800 */
[----:B------:R-:W-:Y:S01]  /*10d0*/  IMAD.U32 R6, RZ, RZ, UR6 ;  /* 0x00000006ff067e24 */ /* 0x000fe2000f8e00ff */
[C---:B------:R-:W-:Y:S01]  /*10e0*/  LOP3.LUT R95, R3.reuse, 0x3, RZ, 0xc0, !PT ;  /* 0x00000003035f7812 */ /* 0x040fe200078ec0ff */
[----:B------:R-:W-:Y:S01]  /*10f0*/  UISETP.LT.AND UP0, UPT, UR43, 0x1, UPT ;  /* 0x000000012b00788c */ /* 0x000fe2000bf01270 */
[----:B------:R-:W-:Y:S01]  /*1100*/  LOP3.LUT R97, R3, 0x80, RZ, 0xc0, !PT ;  /* 0x0000008003617812 */ /* 0x000fe200078ec0ff */
[----:B------:R-:W-:Y:S01]  /*1110*/  IMAD R5, R14, -0x40, R5 ;  /* 0xffffffc00e057824 */ /* 0x000fe200078e0205 */
[----:B------:R-:W-:Y:S01]  /*1120*/  ULDC UR4, c[0x0][0x284] ;  /* 0x0000a10000047ab9 */ /* 0x000fe20000000800 */
[-C--:B--2---:R-:W-:Y:S01]  /*1130*/  SHF.L.U32 R7, R7, R94.reuse, RZ ;  /* 0x0000005e07077219 */ /* 0x084fe200000006ff */
[----:B------:R-:W-:Y:S01]  /*1140*/  USEL UR44, UR43, 0x1, UP0 ;  /* 0x000000012b2c7887 */ /* 0x000fe20008000000 */
[----:B------:R-:W-:Y:S01]  /*1150*/  LOP3.LUT R22, R22, R23, RZ, 0xfc, !PT ;  /* 0x0000001716167212 */ /* 0x000fe200078efcff */
[----:B------:R-:W-:Y:S01]  /*1160*/  IMAD R95, R95, -0x2, R6 ;  /* 0xfffffffe5f5f7824 */ /* 0x000fe200078e0206 */
[----:B------:R-:W-:Y:S01]  /*1170*/  SHF.L.U32 R94, R9, R94, RZ ;  /* 0x0000005e095e7219 */ /* 0x000fe200000006ff */
[----:B------:R-:W-:Y:S01]  /*1180*/  IMAD.SHL.U32 R96, R3, 0x2, RZ ;  /* 0x0000000203607824 */ /* 0x000fe200078e00ff */
[----:B------:R-:W-:Y:S01]  /*1190*/  LOP3.LUT R116, R18, 0x1, RZ, 0xfc, !PT ;  /* 0x0000000112747812 */ /* 0x000fe200078efcff */
[----:B------:R-:W-:Y:S01]  /*11a0*/  VIADD R100, R5, UR4 ;  /* 0x0000000405647c36 */ /* 0x000fe20008000000 */
[C-C-:B0-----:R-:W-:Y:S01]  /*11b0*/  SHF.L.U64.HI R92, R90.reuse, 0x7, R91.reuse ;  /* 0x000000075a5c7819 */ /* 0x141fe2000001025b */
[----:B------:R-:W-:Y:S01]  /*11c0*/  IMAD.MOV.U32 R23, RZ, RZ, RZ ;  /* 0x000000ffff177224 */ /* 0x000fe200078e00ff */
[C---:B------:R-:W-:Y:S01]  /*11d0*/  SHF.L.U64.HI R93, R90.reuse, 0x3, R91 ;  /* 0x000000035a5d7819 */ /* 0x040fe2000001025b */
[C---:B------:R-:W-:Y:S01]  /*11e0*/  IMAD.SHL.U32 R91, R90.reuse, 0x80, RZ ;  /* 0x000000805a5b7824 */ /* 0x040fe200078e00ff */
[----:B------:R-:W-:Y:S01]  /*11f0*/  SHF.R.U32.HI R97, RZ, 0x7, R97 ;  /* 0x00000007ff617819 */ /* 0x000fe20000011661 */
[----:B------:R-:W-:Y:S01]  /*1200*/  IMAD.SHL.U32 R90, R90, 0x8, RZ ;  /* 0x000000085a5a7824 */ /* 0x000fe200078e00ff */
[----:B------:R-:W-:Y:S01]  /*1210*/  LOP3.LUT R99, RZ, R7, RZ, 0x33, !PT ;  /* 0x00000007ff637212 */ /* 0x000fe200078e33ff */
[----:B------:R-:W-:Y:S01]  /*1220*/  UIADD3 UR44, UR43, -UR44, URZ ;  /* 0x8000002c2b2c7290 */ /* 0x000fe2000fffe03f */
[----:B-1----:R-:W-:Y:S01]  /*1230*/  VIADD R98, R98, 0xffffffff ;  /* 0xffffffff62627836 */ /* 0x002fe20000000000 */
[----:B------:R-:W-:Y:S01]  /*1240*/  UMOV UR40, URZ ;  /* 0x0000003f00287c82 */ /* 0x000fe20008000000 */
[----:B------:R-:W-:-:S09]  /*1250*/  UMOV UR42, URZ ;  /* 0x0000003f002a7c82 */ /* 0x000fd20008000000 */
.L_x_156:
[----:B0-----:R-:W0:Y:S01]  /*1260*/  SHFL.IDX PT, R0, R97, RZ, 0x1f ;  /* 0x00001fff61007589 */ /* 0x001e2200000e0000 */
[----:B-1----:R-:W1:Y:S01]  /*1270*/  S2UR UR7, SR_CgaCtaId ;  /* 0x00000000000779c3 */ /* 0x002e620000008800 */
[----:B------:R-:W-:Y:S01]  /*1280*/  UMOV UR6, 0x400 ;  /* 0x0000040000067882 */ /* 0x000fe20000000000 */
[----:B0-----:R-:W-:Y:S01]  /*1290*/  R2UR UR4, R0 ;  /* 0x00000000000472ca */ /* 0x001fe200000e0000 */
[----:B-1----:R-:W-:-:S12]  /*12a0*/  ULEA UR46, UR7, UR6, 0x18 ;  /* 0x00000006072e7291 */ /* 0x002fd8000f8ec03f */
[----:B------:R-:W-:-:S04]  /*12b0*/  ULEA.HI UR5, UR4, UR4, URZ, 0x1 ;  /* 0x0000000404057291 */ /* 0x000fc8000f8f083f */
[----:B------:R-:W-:-:S04]  /*12c0*/  ULOP3.LUT UR5, UR5, 0x7fffe, URZ, 0xc0, !UPT ;  /* 0x0007fffe05057892 */ /* 0x000fc8000f8ec03f */
[----:B------:R-:W-:-:S03]  /*12d0*/  UIADD3 UR5, UR4, -UR5, URZ ;  /* 0x8000000504057290 */ /* 0x000fc6000fffe03f */
[----:B------:R-:W-:Y:S01]  /*12e0*/  ULDC UR4, c[0x0][0x28c] ;  /* 0x0000a30000047ab9 */ /* 0x000fe20000000800 */
[----:B------:R-:W-:Y:S01]  /*12f0*/  ULEA UR5, UR5, UR46, 0xd ;  /* 0x0000002e05057291 */ /* 0x000fe2000f8e683f */
[----:B------:R-:W-:-:S03]  /*1300*/  ISETP.LT.AND P0, PT, RZ, UR4, PT ;  /* 0x00000004ff007c0c */ /* 0x000fc6000bf01270 */
[----:B------:R-:W-:-:S04]  /*1310*/  UIADD3 UR5, UR5, 0x180, URZ ;  /* 0x0000018005057890 */ /* 0x000fc8000fffe03f */
[----:B------:R-:W-:-:S04]  /*1320*/  USHF.R.U32.HI UR5, URZ, 0x4, UR5 ;  /* 0x000000043f057899 */ /* 0x000fc80008011605 */
[----:B------:R-:W-:-:S04]  /*1330*/  ULOP3.LUT UR5, UR5, 0x3fff, URZ, 0xc0, !UPT ;  /* 0x00003fff05057892 */ /* 0x000fc8000f8ec03f */
[----:B------:R-:W-:Y:S01]  /*1340*/  ULOP3.LUT UR45, UR5, 0x10000, URZ, 0xfc, !UPT ;  /* 0x00010000052d7892 */ /* 0x000fe2000f8efc3f */
[----:B--234-:R-:W-:Y:S11]  /*1350*/  @P0 BRA `(.L_x_13) ;  /* 0x0000000000400947 */ /* 0x01cff60003800000 */
[----:B------:R-:W-:Y:S01]  /*1360*/  MOV R0, 0x0 ;  /* 0x0000000000007802 */ /* 0x000fe20000000f00 */
[----:B------:R-:W-:Y:S01]  /*1370*/  ULDC.64 UR4, c[0x4][0x68] ;  /* 0x01001a0000047ab9 */ /* 0x000fe20000000a00 */
[----:B------:R-:W-:Y:S01]  /*1380*/  ULDC.64 UR6, c[0x4][0x8] ;  /* 0x0100020000067ab9 */ /* 0x000fe20000000a00 */
[----:B------:R-:W-:Y:S01]  /*1390*/  IMAD.U32 R4, RZ, RZ, UR4 ;  /* 0x00000004ff047e24 */ /* 0x000fe2000f8e00ff */
[----:B------:R0:W1:Y:S01]  /*13a0*/  LDC.64 R14, c[0x4][R0] ;  /* 0x01000000000e7b82 */ /* 0x0000620000000a00 */
[----:B------:R-:W-:Y:S01]  /*13b0*/  IMAD.U32 R5, RZ, RZ, UR5 ;  /* 0x00000005ff057e24 */ /* 0x000fe2000f8e00ff */
[----:B------:R-:W-:Y:S01]  /*13c0*/  ULDC.64 UR4, c[0x4][0x70] ;  /* 0x01001c0000047ab9 */ /* 0x000fe20000000a00 */
[----:B------:R-:W-:Y:S02]  /*13d0*/  IMAD.U32 R10, RZ, RZ, UR6 ;  /* 0x00000006ff0a7e24 */ /* 0x000fe4000f8e00ff */
[----:B------:R-:W-:Y:S02]  /*13e0*/  IMAD.U32 R6, RZ, RZ, UR4 ;  /* 0x00000004ff067e24 */ /* 0x000fe4000f8e00ff */
[----:B------:R-:W-:-:S02]  /*13f0*/  IMAD.U32 R7, RZ, RZ, UR5 ;  /* 0x00000005ff077e24 */ /* 0x000fc4000f8e00ff */
[----:B------:R-:W-:Y:S02]  /*1400*/  IMAD.U32 R11, RZ, RZ, UR7 ;  /* 0x00000007ff0b7e24 */ /* 0x000fe4000f8e00ff */
[----:B------:R-:W-:Y:S02]  /*1410*/  IMAD.MOV.U32 R8, RZ, RZ, 0x1e1 ;  /* 0x000001e1ff087424 */ /* 0x000fe400078e00ff */
[----:B------:R-:W-:Y:S02]  /*1420*/  IMAD.MOV.U32 R12, RZ, RZ, 0x1 ;  /* 0x00000001ff0c7424 */ /* 0x000fe400078e00ff */
[----:B0-----:R-:W-:-:S07]  /*1430*/  IMAD.MOV.U32 R13, RZ, RZ, RZ ;  /* 0x000000ffff0d7224 */ /* 0x001fce00078e00ff */
[----:B------:R-:W-:-:S07]  /*1440*/  LEPC R20, `(.L_x_13) ;  /* 0x000000001014794e */ /* 0x000fce0000000000 */
[----:B-1---5:R-:W-:Y:S05]  /*1450*/  CALL.ABS.NOINC R14 ;  /* 0x000000000e007343 */ /* 0x022fea0003c00000 */
.L_x_13:
[----:B------:R-:W-:-:S13]  /*1460*/  ISETP.NE.AND P0, PT, R116, 0x3, PT ;  /* 0x000000037400780c */ /* 0x000fda0003f05270 */
[----:B------:R-:W-:Y:S05]  /*1470*/  @!P0 BRA `(.L_x_14) ;  /* 0x0000000000048947 */ /* 0x000fea0003800000 */
[----:B------:R-:W-:Y:S01]  /*1480*/  BPT.TRAP 0x1 ;  /* 0x000000040000795c */ /* 0x000fe20000300000 */
.L_x_14:
[----:B------:R-:W-:Y:S02]  /*1490*/  IMAD.U32 R3, RZ, RZ, UR42 ;  /* 0x0000002aff037e24 */ /* 0x000fe4000f8e00ff */
[----:B------:R-:W-:-:S03]  /*14a0*/  IMAD.U32 R0, RZ, RZ, UR40 ;  /* 0x00000028ff007e24 */ /* 0x000fc6000f8e00ff */
[----:B------:R-:W-:Y:S02]  /*14b0*/  LEA R3, R3, UR46, 0x3 ;  /* 0x0000002e03037c11 */ /* 0x000fe4000f8e18ff */
[----:B------:R-:W-:-:S04]  /*14c0*/  SHF.L.U32 R0, R0, 0x1f, RZ ;  /* 0x0000001f00007819 */ /* 0x000fc800000006ff */
[----:B------:R0:W1:Y:S01]  /*14d0*/  SYNCS.PHASECHK.TRANS64.TRYWAIT P1, [R3+URZ], R0 ;  /* 0x00000000030075a7 */ /* 0x000062000802017f */
[----:B------:R-:W-:Y:S05]  /*14e0*/  @!P0 BRA `(.L_x_15) ;  /* 0x0000000000048947 */ /* 0x000fea0003800000 */
[----:B------:R-:W-:Y:S01]  /*14f0*/  BPT.TRAP 0x1 ;  /* 0x000000040000795c */ /* 0x000fe20000300000 */
.L_x_15:
[----:B------:R-:W-:-:S05]  /*1500*/  IMAD.U32 R4, RZ, RZ, UR44 ;  /* 0x0000002cff047e24 */ /* 0x000fca000f8e00ff */
[----:B------:R-:W-:Y:S01]  /*1510*/  ISETP.GE.AND P2, PT, R4, 0x1, PT ;  /* 0x000000010400780c */ /* 0x000fe20003f46270 */
[----:B-1----:R-:W-:-:S12]  /*1520*/  @P1 BRA `(.L_x_16) ;  /* 0x0000000000081947 */ /* 0x002fd80003800000 */
[----:B------:R-:W1:Y:S02]  /*1530*/  SYNCS.PHASECHK.TRANS64.TRYWAIT P1, [R3+URZ], R0 ;  /* 0x00000000030075a7 */ /* 0x000e64000802017f */
[----:B-1----:R-:W-:Y:S05]  /*1540*/  @!P1 BRA `(.L_x_17) ;  /* 0x0000007800bc9947 */ /* 0x002fea0003800000 */
.L_x_16:
[----:B------:R-:W-:Y:S05]  /*1550*/  WARPSYNC.ALL ;  /* 0x0000000000007948 */ /* 0x000fea0003800000 */
[----:B------:R-:W-:Y:S01]  /*1560*/  UIADD3 UR4, UR46, 0x70180, URZ ;  /* 0x000701802e047890 */ /* 0x000fe2000fffe03f */
[----:B------:R-:W-:Y:S01]  /*1570*/  WARPGROUP.ARRIVE ;  /* 0x00000000000079c5 */ /* 0x000fe20000000000 */
[----:B------:R-:W-:Y:S02]  /*1580*/  ULEA UR6, UR42, UR45, 0xc ;  /* 0x0000002d2a067291 */ /* 0x000fe4000f8e603f */
[----:B------:R-:W-:Y:S01]  /*1590*/  USHF.R.U32.HI UR4, URZ, 0x4, UR4 ;  /* 0x000000043f047899 */ /* 0x000fe20008011604 */
[----:B------:R-:W-:Y:S01]  /*15a0*/  UMOV UR13, 0x40000040 ;  /* 0x40000040000d7882 */ /* 0x000fe20000000000 */
[----:B------:R-:W-:-:S02]  /*15b0*/  UMOV UR15, 0x40000040 ;  /* 0x40000040000f7882 */ /* 0x000fc40000000000 */
[----:B------:R-:W-:Y:S01]  /*15c0*/  ULOP3.LUT UR4, UR4, 0x3fff, URZ, 0xc0, !UPT ;  /* 0x00003fff04047892 */ /* 0x000fe2000f8ec03f */
[----:B------:R-:W-:Y:S01]  /*15d0*/  UMOV UR12, UR6 ;  /* 0x00000006000c7c82 */ /* 0x000fe20008000000 */
[----:B------:R-:W-:Y:S02]  /*15e0*/  UIADD3 UR5, UR6, 0x400, URZ ;  /* 0x0000040006057890 */ /* 0x000fe4000fffe03f */
[----:B------:R-:W-:Y:S02]  /*15f0*/  ULOP3.LUT UR8, UR4, 0x10000, URZ, 0xfc, !UPT ;  /* 0x0001000004087892 */ /* 0x000fe4000f8efc3f */
[----:B------:R-:W-:Y:S02]  /*1600*/  UIADD3 UR7, UR6, 0x806, URZ ;  /* 0x0000080606077890 */ /* 0x000fe4000fffe03f */
[----:B------:R-:W-:Y:S02]  /*1610*/  ULEA UR4, UR42, UR8, 0xa ;  /* 0x000000082a047291 */ /* 0x000fe4000f8e503f */
[----:B------:R-:W-:-:S02]  /*1620*/  UIADD3 UR10, UR6, 0xc06, URZ ;  /* 0x00000c06060a7890 */ /* 0x000fc4000fffe03f */
[----:B------:R-:W-:-:S03]  /*1630*/  UIADD3 UR9, UR4, 0x206, URZ ;  /* 0x0000020604097890 */ /* 0x000fc6000fffe03f */
[----:B------:R-:W-:Y:S02]  /*1640*/  UMOV UR14, UR4 ;  /* 0x00000004000e7c82 */ /* 0x000fe40008000000 */
[----:B------:R-:W-:Y:S01]  /*1650*/  HGMMA.64x64x8.F32.TF32 R56, gdesc[UR12], RZ, !UPT, gsb0 ;  /* 0x04e000000c3879f0 */ /* 0x000fe2000c0028ff */
[----:B------:R-:W-:Y:S01]  /*1660*/  UMOV UR12, UR5 ;  /* 0x00000005000c7c82 */ /* 0x000fe20008000000 */
[----:B------:R-:W-:Y:S01]  /*1670*/  UMOV UR13, 0x40000040 ;  /* 0x40000040000d7882 */ /* 0x000fe20000000000 */
[----:B------:R-:W-:Y:S01]  /*1680*/  UIADD3 UR5, UR6, 0x402, URZ ;  /* 0x0000040206057890 */ /* 0x000fe2000fffe03f */
[----:B------:R-:W-:Y:S02]  /*1690*/  WARPGROUP.DEPBAR.LE gsb0, 0x0 ;  /* 0x00008000000079c5 */ /* 0x000fe40000010000 */
[----:B------:R-:W-:-:S06]  /*16a0*/  WARPGROUP.ARRIVE ;  /* 0x00000000000079c5 */ /* 0x000fcc0000000000 */
[----:B------:R-:W-:Y:S01]  /*16b0*/  HGMMA.64x64x8.F32.TF32 R24, gdesc[UR12], RZ, !UPT, gsb0 ;  /* 0x04e000000c1879f0 */ /* 0x000fe2000c0028ff */
[----:B------:R-:W-:Y:S02]  /*16c0*/  UIADD3 UR12, UR6, 0x2, URZ ;  /* 0x00000002060c7890 */ /* 0x000fe4000fffe03f */
[----:B------:R-:W-:Y:S01]  /*16d0*/  UIADD3 UR14, UR4, 0x2, URZ ;  /* 0x00000002040e7890 */ /* 0x000fe2000fffe03f */
[----:B------:R-:W-:Y:S01]  /*16e0*/  UMOV UR13, 0x40000040 ;  /* 0x40000040000d7882 */ /* 0x000fe20000000000 */
[----:B------:R-:W-:Y:S01]  /*16f0*/  UMOV UR15, 0x40000040 ;  /* 0x40000040000f7882 */ /* 0x000fe20000000000 */
[----:B------:R-:W-:Y:S02]  /*1700*/  WARPGROUP.DEPBAR.LE gsb0, 0x0 ;  /* 0x00008000000079c5 */ /* 0x000fe40000010000 */
[----:B------:R-:W-:-:S06]  /*1710*/  WARPGROUP.ARRIVE ;  /* 0x00000000000079c5 */ /* 0x000fcc0000000000 */
[----:B------:R-:W-:Y:S01]  /*1720*/  HGMMA.64x64x8.F32.TF32 R56, gdesc[UR12], R56, gsb0 ;  /* 0x04e000000c3879f0 */ /* 0x000fe20008002838 */
[----:B------:R-:W-:Y:S01]  /*1730*/  UMOV UR12, UR5 ;  /* 0x00000005000c7c82 */ /* 0x000fe20008000000 */
[----:B------:R-:W-:Y:S01]  /*1740*/  UMOV UR13, 0x40000040 ;  /* 0x40000040000d7882 */ /* 0x000fe20000000000 */
[----:B------:R-:W-:Y:S01]  /*1750*/  UIADD3 UR5, UR6, 0x404, URZ ;  /* 0x0000040406057890 */ /* 0x000fe2000fffe03f */
[----:B------:R-:W-:Y:S02]  /*1760*/  WARPGROUP.DEPBAR.LE gsb0, 0x0 ;  /* 0x00008000000079c5 */ /* 0x000fe40000010000 */
[----:B------:R-:W-:-:S06]  /*1770*/  WARPGROUP.ARRIVE ;  /* 0x00000000000079c5 */ /* 0x000fcc0000000000 */
[----:B------:R-:W-:Y:S01]  /*1780*/  HGMMA.64x64x8.F32.TF32 R24, gdesc[UR12], R24, gsb0 ;  /* 0x04e000000c1879f0 */ /* 0x000fe20008002818 */
        /* <DEDUP_REMOVED lines=56> */
[----:B------:R-:W-:Y:S01]  /*1b10*/  UMOV UR4, UR7 ;  /* 0x0000000700047c82 */ /* 0x000fe20008000000 */
[----:B------:R-:W-:Y:S01]  /*1b20*/  UMOV UR6, UR9 ;  /* 0x0000000900067c82 */ /* 0x000fe20008000000 */
[----:B------:R-:W-:Y:S01]  /*1b30*/  UMOV UR7, 0x40000040 ;  /* 0x4000004000077882 */ /* 0x000fe20000000000 */
[----:B------:R-:W-:Y:S02]  /*1b40*/  WARPGROUP.DEPBAR.LE gsb0, 0x0 ;  /* 0x00008000000079c5 */ /* 0x000fe40000010000 */
[----:B------:R-:W-:-:S06]  /*1b50*/  WARPGROUP.ARRIVE ;  /* 0x00000000000079c5 */ /* 0x000fcc0000000000 */
[----:B------:R-:W-:Y:S01]  /*1b60*/  HGMMA.64x64x8.F32.TF32 R56, gdesc[UR12], R56, gsb0 ;  /* 0x04e000000c3879f0 */ /* 0x000fe20008002838 */
[----:B------:R-:W-:Y:S01]  /*1b70*/  UMOV UR12, UR5 ;  /* 0x00000005000c7c82 */ /* 0x000fe20008000000 */
[----:B------:R-:W-:Y:S01]  /*1b80*/  UMOV UR13, 0x40000040 ;  /* 0x40000040000d7882 */ /* 0x000fe20000000000 */
[----:B------:R-:W-:Y:S01]  /*1b90*/  UMOV UR5, 0x40000040 ;  /* 0x4000004000057882 */ /* 0x000fe20000000000 */
[----:B------:R-:W-:Y:S02]  /*1ba0*/  WARPGROUP.DEPBAR.LE gsb0, 0x0 ;  /* 0x00008000000079c5 */ /* 0x000fe40000010000 */
[----:B------:R-:W-:-:S06]  /*1bb0*/  WARPGROUP.ARRIVE ;  /* 0x00000000000079c5 */ /* 0x000fcc0000000000 */
[----:B------:R-:W-:Y:S03]  /*1bc0*/  HGMMA.64x64x8.F32.TF32 R24, gdesc[UR12], R24, gsb0 ;  /* 0x04e000000c1879f0 */ /* 0x000fe60008002818 */
[----:B------:R-:W-:Y:S02]  /*1bd0*/  WARPGROUP.DEPBAR.LE gsb0, 0x0 ;  /* 0x00008000000079c5 */ /* 0x000fe40000010000 */
[----:B------:R-:W-:-:S06]  /*1be0*/  WARPGROUP.ARRIVE ;  /* 0x00000000000079c5 */ /* 0x000fcc0000000000 */
[----:B------:R-:W-:Y:S01]  /*1bf0*/  HGMMA.64x64x8.F32.TF32 R56, gdesc[UR4], R56, gsb0 ;  /* 0x04e00000043879f0 */ /* 0x000fe20008002838 */
[----:B------:R-:W-:Y:S01]  /*1c00*/  UMOV UR4, UR10 ;  /* 0x0000000a00047c82 */ /* 0x000fe20008000000 */
[----:B------:R-:W-:Y:S01]  /*1c10*/  UMOV UR5, 0x40000040 ;  /* 0x4000004000057882 */ /* 0x000fe20000000000 */
[----:B------:R-:W-:Y:S02]  /*1c20*/  WARPGROUP.DEPBAR.LE gsb0, 0x0 ;  /* 0x00008000000079c5 */ /* 0x000fe40000010000 */
[----:B------:R-:W-:-:S06]  /*1c30*/  WARPGROUP.ARRIVE ;  /* 0x00000000000079c5 */ /* 0x000fcc0000000000 */
[----:B------:R-:W-:Y:S03]  /*1c40*/  HGMMA.64x64x8.F32.TF32 R24, gdesc[UR4], R24, gsb0 ;  /* 0x04e00000041879f0 */ /* 0x000fe60008002818 */
[----:B------:R-:W-:Y:S02]  /*1c50*/  WARPGROUP.DEPBAR.LE gsb0, 0x0 ;  /* 0x00008000000079c5 */ /* 0x000fe40000010000 */
[----:B------:R-:W-:Y:S05]  /*1c60*/  @!P2 BRA `(.L_x_18) ;  /* 0x00000008004ca947 */ /* 0x000fea0003800000 */
[----:B------:R-:W-:Y:S01]  /*1c70*/  UIADD3 UR13, UR42, 0x1, URZ ;  /* 0x000000012a0d7890 */ /* 0x000fe2000fffe03f */
[----:B01----:R-:W-:Y:S01]  /*1c80*/  IMAD.U32 R0, RZ, RZ, UR44 ;  /* 0x0000002cff007e24 */ /* 0x003fe2000f8e00ff */
[----:B------:R-:W-:Y:S02]  /*1c90*/  UMOV UR9, UR42 ;  /* 0x0000002a00097c82 */ /* 0x000fe40008000000 */
[----:B------:R-:W-:-:S04]  /*1ca0*/  UISETP.NE.AND UP0, UPT, UR13, 0x7, UPT ;  /* 0x000000070d00788c */ /* 0x000fc8000bf05270 */
[----:B------:R-:W-:Y:S02]  /*1cb0*/  USEL UR4, URZ, 0x1, UP0 ;  /* 0x000000013f047887 */ /* 0x000fe40008000000 */
[----:B------:R-:W-:Y:S02]  /*1cc0*/  USEL UR13, UR13, URZ, UP0 ;  /* 0x0000003f0d0d7287 */ /* 0x000fe40008000000 */
[----:B------:R-:W-:-:S06]  /*1cd0*/  ULOP3.LUT UR4, UR40, UR4, URZ, 0x3c, !UPT ;  /* 0x0000000428047292 */ /* 0x000fcc000f8e3c3f */
[----:B------:R-:W-:-:S07]  /*1ce0*/  IMAD.U32 R5, RZ, RZ, UR4 ;  /* 0x00000004ff057e24 */ /* 0x000fce000f8e00ff */
.L_x_25:
[----:B01----:R-:W-:Y:S05]  /*1cf0*/  @!P0 BRA `(.L_x_19) ;  /* 0x0000000000048947 */ /* 0x003fea0003800000 */
[----:B------:R-:W-:Y:S01]  /*1d00*/  BPT.TRAP 0x1 ;  /* 0x000000040000795c */ /* 0x000fe20000300000 */
.L_x_19:
[----:B------:R-:W0:Y:S01]  /*1d10*/  S2UR UR4, SR_CgaCtaId ;  /* 0x00000000000479c3 */ /* 0x000e220000008800 */
[----:B------:R-:W-:Y:S01]  /*1d20*/  UMOV UR10, 0x400 ;  /* 0x00000400000a7882 */ /* 0x000fe20000000000 */
[----:B------:R-:W-:Y:S01]  /*1d30*/  SHF.L.U32 R3, R5, 0x1f, RZ ;  /* 0x0000001f05037819 */ /* 0x000fe200000006ff */
[----:B0-----:R-:W-:-:S04]  /*1d40*/  ULEA UR10, UR4, UR10, 0x18 ;  /* 0x0000000a040a7291 */ /* 0x001fc8000f8ec03f */
[----:B------:R-:W-:-:S09]  /*1d50*/  ULEA UR4, UR13, UR10, 0x3 ;  /* 0x0000000a0d047291 */ /* 0x000fd2000f8e183f */
[----:B------:R0:W1:Y:S01]  /*1d60*/  SYNCS.PHASECHK.TRANS64.TRYWAIT P1, [UR4], R3 ;  /* 0x00000003ff0075a7 */ /* 0x0000620008020144 */
[----:B------:R-:W-:Y:S05]  /*1d70*/  @!P0 BRA `(.L_x_20) ;  /* 0x0000000000048947 */ /* 0x000fea0003800000 */
[----:B------:R-:W-:Y:S01]  /*1d80*/  BPT.TRAP 0x1 ;  /* 0x000000040000795c */ /* 0x000fe20000300000 */
.L_x_20:
[----:B-1----:R-:W-:Y:S05]  /*1d90*/  @P1 BRA `(.L_x_21) ;  /* 0x0000000000081947 */ /* 0x002fea0003800000 */
[----:B------:R-:W1:Y:S02]  /*1da0*/  SYNCS.PHASECHK.TRANS64.TRYWAIT P1, [UR4], R3 ;  /* 0x00000003ff0075a7 */ /* 0x000e640008020144 */
[----:B-1----:R-:W-:Y:S05]  /*1db0*/  @!P1 BRA `(.L_x_22) ;  /* 0x0000007000b49947 */ /* 0x002fea0003800000 */
.L_x_21:
[----:B------:R-:W-:Y:S01]  /*1dc0*/  ULEA UR12, UR13, UR8, 0xa ;  /* 0x000000080d0c7291 */ /* 0x000fe2000f8e503f */
[----:B------:R-:W-:Y:S01]  /*1dd0*/  WARPGROUP.ARRIVE ;  /* 0x00000000000079c5 */ /* 0x000fe20000000000 */
[----:B------:R-:W-:Y:S01]  /*1de0*/  ULEA UR11, UR13, UR45, 0xc ;  /* 0x0000002d0d0b7291 */ /* 0x000fe2000f8e603f */
[----:B------:R-:W-:Y:S01]  /*1df0*/  UMOV UR7, 0x40000040 ;  /* 0x4000004000077882 */ /* 0x000fe20000000000 */
[----:B------:R-:W-:Y:S02]  /*1e00*/  UMOV UR5, 0x40000040 ;  /* 0x4000004000057882 */ /* 0x000fe40000000000 */
[----:B------:R-:W-:Y:S01]  /*1e10*/  UIADD3 UR14, UR11, 0x400, URZ ;  /* 0x000004000b0e7890 */ /* 0x000fe2000fffe03f */
[----:B------:R-:W-:Y:S02]  /*1e20*/  UMOV UR6, UR12 ;  /* 0x0000000c00067c82 */ /* 0x000fe40008000000 */
[----:B------:R-:W-:Y:S02]  /*1e30*/  UMOV UR4, UR11 ;  /* 0x0000000b00047c82 */ /* 0x000fe40008000000 */
[----:B------:R-:W-:Y:S01]  /*1e40*/  HGMMA.64x64x8.F32.TF32 R56, gdesc[UR4], R56, gsb0 ;  /* 0x04e00000043879f0 */ /* 0x000fe20008002838 */
[----:B------:R-:W-:Y:S01]  /*1e50*/  UMOV UR5, 0x40000040 ;  /* 0x4000004000057882 */ /* 0x000fe20000000000 */
[----:B------:R-:W-:Y:S01]  /*1e60*/  UMOV UR4, UR14 ;  /* 0x0000000e00047c82 */ /* 0x000fe20008000000 */
[----:B------:R-:W-:Y:S01]  /*1e70*/  UIADD3 UR14, UR11, 0x402, URZ ;  /* 0x000004020b0e7890 */ /* 0x000fe2000fffe03f */
[----:B------:R-:W-:-:S02]  /*1e80*/  WARPGROUP.DEPBAR.LE gsb0, 0x0 ;  /* 0x00008000000079c5 */ /* 0x000fc40000010000 */
        /* <DEDUP_REMOVED lines=76> */
[----:B------:R-:W-:Y:S02]  /*2350*/  WARPGROUP.DEPBAR.LE gsb0, 0x0 ;  /* 0x00008000000079c5 */ /* 0x000fe40000010000 */
[----:B------:R-:W-:-:S06]  /*2360*/  WARPGROUP.ARRIVE ;  /* 0x00000000000079c5 */ /* 0x000fcc0000000000 */
[----:B------:R-:W-:Y:S01]  /*2370*/  HGMMA.64x64x8.F32.TF32 R24, gdesc[UR4], R24, gsb0 ;  /* 0x04e00000041879f0 */ /* 0x000fe20008002818 */
[----:B------:R-:W-:Y:S02]  /*2380*/  UIADD3 UR6, UR12, 0x206, URZ ;  /* 0x000002060c067890 */ /* 0x000fe4000fffe03f */
[----:B------:R-:W-:Y:S01]  /*2390*/  UIADD3 UR4, UR11, 0x806, URZ ;  /* 0x000008060b047890 */ /* 0x000fe2000fffe03f */
[----:B------:R-:W-:Y:S01]  /*23a0*/  UMOV UR7, 0x40000040 ;  /* 0x4000004000077882 */ /* 0x000fe20000000000 */
[----:B------:R-:W-:Y:S01]  /*23b0*/  UMOV UR5, 0x40000040 ;  /* 0x4000004000057882 */ /* 0x000fe20000000000 */
[----:B------:R-:W-:Y:S01]  /*23c0*/  UIADD3 UR11, UR11, 0xc06, URZ ;  /* 0x00000c060b0b7890 */ /* 0x000fe2000fffe03f */
        /* <DEDUP_REMOVED lines=10> */
[----:B------:R-:W-:Y:S01]  /*2470*/  BPT.TRAP 0x1 ;  /* 0x000000040000795c */ /* 0x000fe20000300000 */
.L_x_23:
[----:B------:R-:W-:Y:S01]  /*2480*/  ULEA UR10, UR9, UR10, 0x3 ;  /* 0x0000000a090a7291 */ /* 0x000fe2000f8e183f */
[----:B------:R-:W-:-:S03]  /*2490*/  ISETP.GT.U32.AND P1, PT, R18, 0x1, PT ;  /* 0x000000011200780c */ /* 0x000fc60003f24070 */
[----:B------:R-:W-:-:S04]  /*24a0*/  UIADD3 UR10, UR10, 0x38, URZ ;  /* 0x000000380a0a7890 */ /* 0x000fc8000fffe03f */
[----:B------:R-:W-:-:S09]  /*24b0*/  UPRMT UR10, URZ, 0x654, UR10 ;  /* 0x000006543f0a7896 */ /* 0x000fd2000800000a */
[----:B------:R-:W-:Y:S01]  /*24c0*/  SYNCS.ARRIVE.TRANS64.RED.A1T0 RZ, [UR10], RZ ;  /* 0x000000ffffff79a7 */ /* 0x000fe2000810040a */
[----:B------:R-:W-:Y:S05]  /*24d0*/  @P1 BRA `(.L_x_24) ;  /* 0x0000000000041947 */ /* 0x000fea0003800000 */
[----:B------:R-:W-:Y:S01]  /*24e0*/  BPT.TRAP 0x1 ;  /* 0x000000040000795c */ /* 0x000fe20000300000 */
.L_x_24:
[----:B------:R-:W-:Y:S01]  /*24f0*/  UIADD3 UR13, UR13, 0x1, URZ ;  /* 0x000000010d0d7890 */ /* 0x000fe2000fffe03f */
[C---:B------:R-:W-:Y:S01]  /*2500*/  ISETP.GT.AND P1, PT, R0.reuse, 0x1, PT ;  /* 0x000000010000780c */ /* 0x040fe20003f24270 */
[----:B------:R-:W-:Y:S01]  /*2510*/  UIADD3 UR9, UR9, 0x1, URZ ;  /* 0x0000000109097890 */ /* 0x000fe2000fffe03f */
[----:B------:R-:W-:Y:S01]  /*2520*/  VIADD R0, R0, 0xffffffff ;  /* 0xffffffff00007836 */ /* 0x000fe20000000000 */
[----:B------:R-:W-:Y:S02]  /*2530*/  UISETP.NE.AND UP0, UPT, UR13, 0x7, UPT ;  /* 0x000000070d00788c */ /* 0x000fe4000bf05270 */
[----:B------:R-:W-:Y:S02]  /*2540*/  UISETP.NE.AND UP1, UPT, UR9, 0x7, UPT ;  /* 0x000000070900788c */ /* 0x000fe4000bf25270 */
[----:B------:R-:W-:Y:S02]  /*2550*/  USEL UR4, URZ, 0x1, UP0 ;  /* 0x000000013f047887 */ /* 0x000fe40008000000 */
[----:B------:R-:W-:-:S02]  /*2560*/  USEL UR13, UR13, URZ, UP0 ;  /* 0x0000003f0d0d7287 */ /* 0x000fc40008000000 */
[----:B------:R-:W-:Y:S02]  /*2570*/  USEL UR9, UR9, URZ, UP1 ;  /* 0x0000003f09097287 */ /* 0x000fe40008800000 */
[----:B------:R-:W-:Y:S01]  /*2580*/  LOP3.LUT R5, R5, UR4, RZ, 0x3c, !PT ;  /* 0x0000000405057c12 */ /* 0x000fe2000f8e3cff */
[----:B------:R-:W-:Y:S09]  /*2590*/  @P1 BRA `(.L_x_25) ;  /* 0xfffffff400d41947 */ /* 0x000ff2000383ffff */
.L_x_18:
[----:B01----:R-:W0:Y:S02]  /*25a0*/  LDC R0, c[0x0][0x28c] ;  /* 0x0000a300ff007b82 */ /* 0x003e240000000800 */
[----:B0-----:R-:W-:-:S13]  /*25b0*/  ISETP.GE.AND P1, PT, R0, 0x1, PT ;  /* 0x000000010000780c */ /* 0x001fda0003f26270 */
[----:B------:R-:W-:Y:S05]  /*25c0*/  @!P1 BRA `(.L_x_26) ;  /* 0x0000000000489947 */ /* 0x000fea0003800000 */
[----:B------:R-:W-:Y:S05]  /*25d0*/  @!P0 BRA `(.L_x_27) ;  /* 0x0000000000048947 */ /* 0x000fea0003800000 */
[----:B------:R-:W-:Y:S01]  /*25e0*/  BPT.TRAP 0x1 ;  /* 0x000000040000795c */ /* 0x000fe20000300000 */
.L_x_27:
[----:B------:R-:W0:Y:S01]  /*25f0*/  S2UR UR7, SR_CgaCtaId ;  /* 0x00000000000779c3 */ /* 0x000e220000008800 */
[----:B------:R-:W-:Y:S01]  /*2600*/  UIADD3 UR6, UR44, UR42, URZ ;  /* 0x0000002a2c067290 */ /* 0x000fe2000fffe03f */
[----:B------:R-:W-:-:S03]  /*2610*/  ISETP.GT.U32.AND P0, PT, R18, 0x1, PT ;  /* 0x000000011200780c */ /* 0x000fc60003f04070 */
[----:B------:R-:W-:-:S04]  /*2620*/  UIMAD.WIDE.U32 UR4, UR6, 0x24924925, URZ ;  /* 0x24924925060478a5 */ /* 0x000fc8000f8e003f */
[----:B------:R-:W-:-:S04]  /*2630*/  UIADD3 UR4, UR6, -UR5, URZ ;  /* 0x8000000506047290 */ /* 0x000fc8000fffe03f */
[----:B------:R-:W-:-:S03]  /*2640*/  ULEA.HI UR4, UR4, UR5, URZ, 0x1f ;  /* 0x0000000504047291 */ /* 0x000fc6000f8ff83f */
[----:B------:R-:W-:Y:S01]  /*2650*/  UMOV UR5, 0x400 ;  /* 0x0000040000057882 */ /* 0x000fe20000000000 */
[----:B------:R-:W-:-:S04]  /*2660*/  USHF.R.U32.HI UR4, URZ, 0x2, UR4 ;  /* 0x000000023f047899 */ /* 0x000fc80008011604 */
[----:B------:R-:W-:Y:S02]  /*2670*/  UIMAD UR4, UR4, -0x7, UR6 ;  /* 0xfffffff9040478a4 */ /* 0x000fe4000f8e0206 */
[----:B0-----:R-:W-:-:S04]  /*2680*/  ULEA UR5, UR7, UR5, 0x18 ;  /* 0x0000000507057291 */ /* 0x001fc8000f8ec03f */
[----:B------:R-:W-:-:S04]  /*2690*/  ULEA UR4, UR4, UR5, 0x3 ;  /* 0x0000000504047291 */ /* 0x000fc8000f8e183f */
[----:B------:R-:W-:-:S04]  /*26a0*/  UIADD3 UR4, UR4, 0x38, URZ ;  /* 0x0000003804047890 */ /* 0x000fc8000fffe03f */
[----:B------:R-:W-:-:S09]  /*26b0*/  UPRMT UR4, URZ, 0x654, UR4 ;  /* 0x000006543f047896 */ /* 0x000fd20008000004 */
[----:B------:R-:W-:Y:S01]  /*26c0*/  SYNCS.ARRIVE.TRANS64.RED.A1T0 RZ, [UR4], RZ ;  /* 0x000000ffffff79a7 */ /* 0x000fe20008100404 */
[----:B------:R-:W-:Y:S05]  /*26d0*/  @P0 BRA `(.L_x_26) ;  /* 0x0000000000040947 */ /* 0x000fea0003800000 */
[----:B------:R-:W-:Y:S01]  /*26e0*/  BPT.TRAP 0x1 ;  /* 0x000000040000795c */ /* 0x000fe20000300000 */
.L_x_26:
[----:B------:R-:W-:Y:S01]  /*26f0*/  UISETP.GE.U32.AND UP1, UPT, UR43, 0x7, UPT ;  /* 0x000000072b00788c */ /* 0x000fe2000bf26070 */
[----:B------:R-:W-:Y:S01]  /*2700*/  IMAD.SHL.U32 R101, R101, 0x40, RZ ;  /* 0x0000004065657824 */ /* 0x000fe200078e00ff */
[----:B------:R-:W-:Y:S01]  /*2710*/  UIADD3 UR42, UR43, UR42, URZ ;  /* 0x0000002a2b2a7290 */ /* 0x000fe2000fffe03f */
[----:B------:R-:W-:Y:S01]  /*2720*/  SHF.R.S32.HI R9, RZ, 0x1f, R19 ;  /* 0x0000001fff097819 */ /* 0x000fe20000011413 */
[----:B------:R-:W-:Y:S01]  /*2730*/  ULDC UR10, c[0x0][0x288] ;  /* 0x0000a200000a7ab9 */ /* 0x000fe20000000800 */
[----:B------:R-:W-:Y:S01]  /*2740*/  IMAD.SHL.U32 R3, R111, 0x100, RZ ;  /* 0x000001006f037824 */ /* 0x000fe200078e00ff */
[C---:B------:R-:W-:Y:S01]  /*2750*/  LOP3.LUT R10, R101.reuse, 0x6, R96, 0xf8, !PT ;  /* 0x00000006650a7812 */ /* 0x040fe200078ef860 */
[----:B------:R-:W-:Y:S01]  /*2760*/  UISETP.GT.U32.AND UP0, UPT, UR42, 0x6, UPT ;  /* 0x000000062a00788c */ /* 0x000fe2000bf04070 */
[----:B------:R-:W-:Y:S01]  /*2770*/  ISETP.GE.AND P0, PT, R101, UR10, PT ;  /* 0x0000000a65007c0c */ /* 0x000fe2000bf06270 */
[----:B------:R-:W-:Y:S01]  /*2780*/  ULDC.64 UR6, c[0x0][0x5d0] ;  /* 0x0001740000067ab9 */ /* 0x000fe20000000a00 */
[----:B------:R-:W-:Y:S01]  /*2790*/  ULDC UR11, c[0x0][0x284] ;  /* 0x0000a100000b7ab9 */ /* 0x000fe20000000800 */
[----:B------:R-:W-:Y:S01]  /*27a0*/  @UP1 UIMAD.WIDE.U32 UR4, UR42, 0x24924925, URZ ;  /* 0x249249252a0418a5 */ /* 0x000fe2000f8e003f */
[----:B------:R-:W-:Y:S01]  /*27b0*/  SHF.R.S32.HI R11, RZ, 0x1f, R10 ;  /* 0x0000001fff0b7819 */ /* 0x000fe2000001140a */
[----:B------:R-:W-:Y:S01]  /*27c0*/  IMAD R0, R9, UR6, RZ ;  /* 0x0000000609007c24 */ /* 0x000fe2000f8e02ff */
[----:B------:R-:W-:Y:S01]  /*27d0*/  UISETP.LT.U32.AND UP0, UPT, UR43, 0x7, UP0 ;  /* 0x000000072b00788c */ /* 0x000fe20008701070 */
[----:B------:R-:W-:Y:S01]  /*27e0*/  ISETP.GE.OR P0, PT, R3, UR11, P0 ;  /* 0x0000000b03007c0c */ /* 0x000fe20008706670 */
[----:B------:R-:W-:Y:S01]  /*27f0*/  @UP1 UIADD3 UR4, UR42, -UR5, URZ ;  /* 0x800000052a041290 */ /* 0x000fe2000fffe03f */
[C---:B------:R-:W-:Y:S01]  /*2800*/  IMAD R7, R19.reuse, UR7, R0 ;  /* 0x0000000713077c24 */ /* 0x040fe2000f8e0200 */
[----:B------:R-:W-:Y:S01]  /*2810*/  ULDC.64 UR8, c[0x0][0x5c8] ;  /* 0x0001720000087ab9 */ /* 0x000fe20000000a00 */
[----:B------:R-:W-:Y:S01]  /*2820*/  IMAD.WIDE.U32 R4, R19, UR6, R10 ;  /* 0x0000000613047c25 */ /* 0x000fe2000f8e000a */
[----:B------:R-:W-:-:S02]  /*2830*/  USEL UR6, URZ, 0x1, !UP0 ;  /* 0x000000013f067887 */ /* 0x000fc4000c000000 */
[----:B------:R-:W-:Y:S01]  /*2840*/  @UP1 ULEA.HI UR4, UR4, UR5, URZ, 0x1f ;  /* 0x0000000504041291 */ /* 0x000fe2000f8ff83f */
[----:B------:R-:W-:Y:S01]  /*2850*/  IMAD.WIDE R110, R111, 0x100, R22 ;  /* 0x000001006f6e7825 */ /* 0x000fe200078e0216 */
[----:B------:R-:W-:Y:S02]  /*2860*/  ULOP3.LUT UR40, UR40, UR6, URZ, 0x3c, !UPT ;  /* 0x0000000628287292 */ /* 0x000fe4000f8e3c3f */
[----:B------:R-:W-:Y:S01]  /*2870*/  @UP1 USHF.R.U32.HI UR4, URZ, 0x2, UR4 ;  /* 0x000000023f041899 */ /* 0x000fe20008011604 */
[----:B------:R-:W-:Y:S02]  /*2880*/  IMAD.IADD R5, R5, 0x1, R7 ;  /* 0x0000000105057824 */ /* 0x000fe400078e0207 */
[----:B------:R-:W-:Y:S01]  /*2890*/  IMAD R7, R111, UR8, RZ ;  /* 0x000000086f077c24 */ /* 0x000fe2000f8e02ff */
[----:B------:R-:W-:Y:S01]  /*28a0*/  @UP1 ULOP3.LUT UR40, UR40, 0x1, UR4, 0x78, !UPT ;  /* 0x0000000128281892 */ /* 0x000fe2000f8e7804 */
[----:B------:R-:W-:-:S04]  /*28b0*/  IMAD.WIDE.U32 R112, R110, UR8, R4 ;  /* 0x000000086e707c25 */ /* 0x000fc8000f8e0004 */
[----:B------:R-:W-:Y:S02]  /*28c0*/  IMAD R7, R110, UR9, R7 ;  /* 0x000000096e077c24 */ /* 0x000fe4000f8e0207 */
[----:B------:R-:W-:Y:S01]  /*28d0*/  IMAD.MOV.U32 R0, RZ, RZ, -0x1 ;  /* 0xffffffffff007424 */ /* 0x000fe200078e00ff */
[----:B------:R-:W-:Y:S06]  /*28e0*/  @P0 BRA `(.L_x_28) ;  /* 0x00000048002c0947 */ /* 0x000fec0003800000 */
[----:B-----5:R-:W-:Y:S01]  /*28f0*/  FSETP.NEU.AND P1, PT, R89, RZ, PT ;  /* 0x000000ff5900720b */ /* 0x020fe20003f2d000 */
[----:B------:R-:W-:Y:S01]  /*2900*/  IMAD.IADD R4, R95, 0x1, -R101 ;  /* 0x000000015f047824 */ /* 0x000fe200078e0a65 */
[----:B------:R-:W-:Y:S01]  /*2910*/  BSSY B0, `(.L_x_28) ;  /* 0x0000488000007945 */ /* 0x000fe20003800000 */
[----:B------:R-:W-:Y:S02]  /*2920*/  IMAD.IADD R3, R100, 0x1, -R3 ;  /* 0x0000000164037824 */ /* 0x000fe400078e0a03 */
[----:B------:R-:W-:Y:S01]  /*2930*/  IMAD.IADD R21, R113, 0x1, R7 ;  /* 0x0000000171157824 */ /* 0x000fe200078e0207 */
[----:B------:R-:W-:-:S04]  /*2940*/  ISETP.GT.AND P6, PT, R4, RZ, PT ;  /* 0x000000ff0400720c */ /* 0x000fc80003fc4270 */
[----:B------:R-:W-:-:S03]  /*2950*/  ISETP.GT.AND P0, PT, R3, RZ, P6 ;  /* 0x000000ff0300720c */ /* 0x000fc60003704270 */
[----:B------:R-:W-:Y:S10]  /*2960*/  @!P1 BRA `(.L_x_29) ;  /* 0x0000003000949947 */ /* 0x000ff40003800000 */
[----:B------:R-:W0:Y:S01]  /*2970*/  LDC.64 R14, c[0x0][0x5b8] ;  /* 0x00016e00ff0e7b82 */ /* 0x000e220000000a00 */
[----:B------:R-:W-:-:S07]  /*2980*/  ULDC.64 UR4, c[0x0][0x5c0] ;  /* 0x0001700000047ab9 */ /* 0x000fce0000000a00 */
[----:B------:R-:W1:Y:S08]  /*2990*/  LDC.64 R106, c[0x0][0x5b0] ;  /* 0x00016c00ff6a7b82 */ /* 0x000e700000000a00 */
[----:B------:R-:W2:Y:S01]  /*29a0*/  LDC.64 R12, c[0x0][0x5a8] ;  /* 0x00016a00ff0c7b82 */ /* 0x000ea20000000a00 */
[-C--:B0-----:R-:W-:Y:S02]  /*29b0*/  IMAD R6, R9, R14.reuse, RZ ;  /* 0x0000000e09067224 */ /* 0x081fe400078e02ff */
[----:B------:R-:W-:-:S04]  /*29c0*/  IMAD.WIDE.U32 R102, R19, R14, R10 ;  /* 0x0000000e13667225 */ /* 0x000fc800078e000a */
[----:B------:R-:W-:Y:S02]  /*29d0*/  IMAD R123, R19, R15, R6 ;  /* 0x0000000f137b7224 */ /* 0x000fe400078e0206 */
[-C--:B-1----:R-:W-:Y:S02]  /*29e0*/  IMAD R5, R111, R106.reuse, RZ ;  /* 0x0000006a6f057224 */ /* 0x082fe400078e02ff */
[----:B------:R-:W-:Y:S02]  /*29f0*/  IMAD.IADD R105, R103, 0x1, R123 ;  /* 0x0000000167697824 */ /* 0x000fe400078e027b */
[----:B------:R-:W-:Y:S02]  /*2a00*/  IMAD.MOV.U32 R104, RZ, RZ, R102 ;  /* 0x000000ffff687224 */ /* 0x000fe400078e0066 */
[C---:B------:R-:W-:Y:S02]  /*2a10*/  IMAD R101, R110.reuse, R107, R5 ;  /* 0x0000006b6e657224 */ /* 0x040fe400078e0205 */
[----:B------:R-:W-:-:S04]  /*2a20*/  IMAD.WIDE.U32 R6, R110, R106, R104 ;  /* 0x0000006a6e067225 */ /* 0x000fc800078e0068 */
[----:B------:R-:W-:Y:S01]  /*2a30*/  IMAD.IADD R5, R7, 0x1, R101 ;  /* 0x0000000107057824 */ /* 0x000fe200078e0265 */
[----:B--2---:R-:W-:-:S04]  /*2a40*/  LEA R8, P1, R6, R12, 0x2 ;  /* 0x0000000c06087211 */ /* 0x004fc800078210ff */
[----:B------:R-:W-:-:S05]  /*2a50*/  LEA.HI.X R9, R6, R13, R5, 0x2, P1 ;  /* 0x0000000d06097211 */ /* 0x000fca00008f1405 */
[----:B------:R-:W2:Y:S01]  /*2a60*/  @P0 LDG.E.LTC128B R5, desc[UR36][R8.64] ;  /* 0x0000002408050981 */ /* 0x000ea2000c1e1920 */
[----:B------:R-:W-:Y:S01]  /*2a70*/  LEA R20, P1, R112, UR4, 0x2 ;  /* 0x0000000470147c11 */ /* 0x000fe2000f8210ff */
[-C--:B------:R-:W-:Y:S01]  /*2a80*/  IMAD.WIDE.U32 R6, R110, R106.reuse, R10 ;  /* 0x0000006a6e067225 */ /* 0x080fe200078e000a */
[----:B------:R-:W-:Y:S01]  /*2a90*/  ISETP.GT.AND P4, PT, R4, 0x1, PT ;  /* 0x000000010400780c */ /* 0x000fe20003f84270 */
[----:B------:R-:W-:Y:S01]  /*2aa0*/  BSSY B1, `(.L_x_30) ;  /* 0x0000013000017945 */ /* 0x000fe20003800000 */
[----:B------:R-:W-:Y:S01]  /*2ab0*/  LEA.HI.X R21, R112, UR5, R21, 0x2, P1 ;  /* 0x0000000570157c11 */ /* 0x000fe200088f1415 */
[----:B------:R-:W-:Y:S01]  /*2ac0*/  IMAD.IADD R7, R101, 0x1, R7 ;  /* 0x0000000165077824 */ /* 0x000fe200078e0207 */
[----:B------:R-:W-:Y:S01]  /*2ad0*/  ISETP.GT.AND P1, PT, R3, RZ, P4 ;  /* 0x000000ff0300720c */ /* 0x000fe20002724270 */
[C---:B------:R-:W-:Y:S01]  /*2ae0*/  IMAD.SHL.U32 R112, R106.reuse, 0x8, RZ ;  /* 0x000000086a707824 */ /* 0x040fe200078e00ff */
[----:B------:R-:W-:Y:S02]  /*2af0*/  SHF.L.U64.HI R113, R106, 0x3, R107 ;  /* 0x000000036a717819 */ /* 0x000fe4000001026b */
[----:B------:R-:W-:Y:S01]  /*2b00*/  P2R R117, PR, RZ, 0x10 ;  /* 0x00000010ff757803 */ /* 0x000fe20000000000 */
[----:B------:R-:W-:Y:S01]  /*2b10*/  IMAD.WIDE.U32 R114, R110, R106, R112 ;  /* 0x0000006a6e727225 */ /* 0x000fe200078e0070 */
[----:B--2---:R-:W-:-:S05]  /*2b20*/  LOP3.LUT R108, R5, 0xffffe000, RZ, 0xc0, !PT ;  /* 0xffffe000056c7812 */ /* 0x004fca00078ec0ff */
[----:B------:R-:W-:Y:S01]  /*2b30*/  FMUL R15, R108, R89 ;  /* 0x000000596c0f7220 */ /* 0x000fe20000400000 */
[----:B------:R-:W-:-:S04]  /*2b40*/  IMAD.WIDE.U32 R108, R19, R14, R6 ;  /* 0x0000000e136c7225 */ /* 0x000fc800078e0006 */
[----:B------:R-:W-:Y:S01]  /*2b50*/  FFMA R15, R56, R88, R15 ;  /* 0x00000058380f7223 */ /* 0x000fe2000000000f */
[----:B------:R-:W-:Y:S01]  /*2b60*/  IMAD.IADD R7, R123, 0x1, R109 ;  /* 0x000000017b077824 */ /* 0x000fe200078e026d */
[----:B------:R-:W-:-:S03]  /*2b70*/  LEA R6, P2, R108, R12, 0x2 ;  /* 0x0000000c6c067211 */ /* 0x000fc600078410ff */
[----:B------:R-:W-:Y:S02]  /*2b80*/  F2FP.TF32.F32.PACK_B R15, R15 ;  /* 0x0000000fff0f723e */ /* 0x000fe400024050ff */
[----:B------:R-:W-:-:S03]  /*2b90*/  LEA.HI.X R7, R108, R13, R7, 0x2, P2 ;  /* 0x0000000d6c077211 */ /* 0x000fc600010f1407 */
[----:B------:R0:W-:Y:S01]  /*2ba0*/  @P0 STG.E desc[UR36][R20.64], R15 ;  /* 0x0000000f14000986 */ /* 0x0001e2000c101924 */
[----:B------:R-:W-:Y:S05]  /*2bb0*/  @!P1 BRA `(.L_x_31) ;  /* 0x0000000000049947 */ /* 0x000fea0003800000 */
[----:B------:R1:W5:Y:S02]  /*2bc0*/  LDG.E.LTC128B R5, desc[UR36][R6.64+0x4] ;  /* 0x0000042406057981 */ /* 0x000364000c1e1920 */
.L_x_31:
[----:B------:R-:W-:Y:S05]  /*2bd0*/  BSYNC B1 ;  /* 0x0000000000017941 */ /* 0x000fea0003800000 */
.L_x_30:
[----:B-----5:R-:W-:Y:S01]  /*2be0*/  LOP3.LUT R8, R5, 0xffffe000, RZ, 0xc0, !PT ;  /* 0xffffe00005087812 */ /* 0x020fe200078ec0ff */
[----:B0-----:R-:W-:Y:S01]  /*2bf0*/  IMAD.IADD R15, R101, 0x1, R115 ;  /* 0x00000001650f7824 */ /* 0x001fe200078e0273 */
[----:B------:R-:W-:Y:S01]  /*2c00*/  IADD3 R9, P2, R102, R114, RZ ;  /* 0x0000007266097210 */ /* 0x000fe20007f5e0ff */
[----:B------:R-:W-:Y:S01]  /*2c10*/  IMAD.MOV.U32 R101, RZ, RZ, R5 ;  /* 0x000000ffff657224 */ /* 0x000fe200078e0005 */
[----:B------:R-:W-:Y:S01]  /*2c20*/  ISETP.GT.AND P0, PT, R3, 0x8, P6 ;  /* 0x000000080300780c */ /* 0x000fe20003704270 */
[----:B------:R-:W-:Y:S02]  /*2c30*/  FMUL R8, R8, R89 ;  /* 0x0000005908087220 */ /* 0x000fe40000400000 */
[----:B------:R-:W-:Y:S02]  /*2c40*/  IMAD.X R56, R15, 0x1, R105, P2 ;  /* 0x000000010f387824 */ /* 0x000fe400010e0669 */
[----:B------:R-:W-:Y:S01]  /*2c50*/  FFMA R57, R57, R88, R8 ;  /* 0x0000005839397223 */ /* 0x000fe20000000008 */
[----:B------:R-:W-:-:S04]  /*2c60*/  LEA R8, P2, R9, R12, 0x2 ;  /* 0x0000000c09087211 */ /* 0x000fc800078410ff */
[----:B------:R-:W-:Y:S02]  /*2c70*/  F2FP.TF32.F32.PACK_B R57, R57 ;  /* 0x00000039ff39723e */ /* 0x000fe400024050ff */
[----:B------:R-:W-:-:S03]  /*2c80*/  LEA.HI.X R9, R9, R13, R56, 0x2, P2 ;  /* 0x0000000d09097211 */ /* 0x000fc600010f1438 */
[----:B------:R0:W-:Y:S04]  /*2c90*/  @P1 STG.E desc[UR36][R20.64+0x4], R57 ;  /* 0x0000043914001986 */ /* 0x0001e8000c101924 */
[----:B------:R-:W2:Y:S01]  /*2ca0*/  @P0 LDG.E.LTC128B R101, desc[UR36][R8.64] ;  /* 0x0000002408650981 */ /* 0x000ea2000c1e1920 */
[----:B------:R-:W-:Y:S01]  /*2cb0*/  IADD3 R114, P1, R10, R114, RZ ;  /* 0x000000720a727210 */ /* 0x000fe20007f3e0ff */
[C---:B------:R-:W-:Y:S01]  /*2cc0*/  IMAD.SHL.U32 R119, R90.reuse, 0x4, RZ ;  /* 0x000000045a777824 */ /* 0x040fe200078e00ff */
[----:B------:R-:W-:Y:S01]  /*2cd0*/  SHF.L.U64.HI R121, R90, 0x2, R93 ;  /* 0x000000025a797819 */ /* 0x000fe2000001025d */
[----:B------:R-:W-:Y:S02]  /*2ce0*/  BSSY B1, `(.L_x_32) ;  /* 0x0000010000017945 */ /* 0x000fe40003800000 */
[----:B------:R-:W-:Y:S01]  /*2cf0*/  IMAD.X R115, R11, 0x1, R15, P1 ;  /* 0x000000010b737824 */ /* 0x000fe200008e060f */
[----:B------:R-:W-:-:S02]  /*2d00*/  IADD3 R108, P2, R119, R20, RZ ;  /* 0x00000014776c7210 */ /* 0x000fc40007f5e0ff */
[----:B------:R-:W-:Y:S01]  /*2d10*/  ISETP.GT.AND P1, PT, R3, 0x8, P4 ;  /* 0x000000080300780c */ /* 0x000fe20002724270 */
[----:B------:R-:W-:-:S04]  /*2d20*/  IMAD.WIDE.U32 R114, R19, R14, R114 ;  /* 0x0000000e13727225 */ /* 0x000fc800078e0072 */
[----:B------:R-:W-:Y:S01]  /*2d30*/  IMAD.X R109, R121, 0x1, R21, P2 ;  /* 0x00000001796d7824 */ /* 0x000fe200010e0615 */
[----:B--2---:R-:W-:-:S05]  /*2d40*/  LOP3.LUT R56, R101, 0xffffe000, RZ, 0xc0, !PT ;  /* 0xffffe00065387812 */ /* 0x004fca00078ec0ff */
[----:B------:R-:W-:Y:S01]  /*2d50*/  FMUL R5, R56, R89 ;  /* 0x0000005938057220 */ /* 0x000fe20000400000 */
[----:B------:R-:W-:-:S03]  /*2d60*/  LEA R56, P3, R114, R12, 0x2 ;  /* 0x0000000c72387211 */ /* 0x000fc600078610ff */
[----:B------:R-:W-:Y:S01]  /*2d70*/  FFMA R15, R58, R88, R5 ;  /* 0x000000583a0f7223 */ /* 0x000fe20000000005 */
[----:B------:R-:W-:-:S04]  /*2d80*/  IMAD.IADD R5, R123, 0x1, R115 ;  /* 0x000000017b057824 */ /* 0x000fc800078e0273 */
[----:B------:R-:W-:Y:S02]  /*2d90*/  F2FP.TF32.F32.PACK_B R15, R15 ;  /* 0x0000000fff0f723e */ /* 0x000fe400024050ff */
[----:B0-----:R-:W-:-:S03]  /*2da0*/  LEA.HI.X R57, R114, R13, R5, 0x2, P3 ;  /* 0x0000000d72397211 */ /* 0x001fc600018f1405 */
[----:B------:R0:W-:Y:S01]  /*2db0*/  @P0 STG.E desc[UR36][R108.64], R15 ;  /* 0x0000000f6c000986 */ /* 0x0001e2000c101924 */
[----:B------:R-:W-:Y:S05]  /*2dc0*/  @!P1 BRA `(.L_x_33) ;  /* 0x0000000000049947 */ /* 0x000fea0003800000 */
[----:B------:R2:W5:Y:S02]  /*2dd0*/  LDG.E.LTC128B R101, desc[UR36][R56.64+0x4] ;  /* 0x0000042438657981 */ /* 0x000564000c1e1920 */
.L_x_33:
[----:B------:R-:W-:Y:S05]  /*2de0*/  BSYNC B1 ;  /* 0x0000000000017941 */ /* 0x000fea0003800000 */
.L_x_32:
[----:B-----5:R-:W-:Y:S01]  /*2df0*/  LOP3.LUT R8, R101, 0xffffe000, RZ, 0xc0, !PT ;  /* 0xffffe00065087812 */ /* 0x020fe200078ec0ff */
[----:B------:R-:W-:Y:S01]  /*2e00*/  IMAD.MOV.U32 R58, RZ, RZ, R108 ;  /* 0x000000ffff3a7224 */ /* 0x000fe200078e006c */
[----:B------:R-:W-:Y:S01]  /*2e10*/  ISETP.GT.AND P4, PT, R4, 0x8, PT ;  /* 0x000000080400780c */ /* 0x000fe20003f84270 */
[----:B------:R-:W-:Y:S01]  /*2e20*/  BSSY B1, `(.L_x_34) ;  /* 0x000000b000017945 */ /* 0x000fe20003800000 */
[----:B0-----:R-:W-:Y:S02]  /*2e30*/  IMAD.SHL.U32 R15, R91, 0x4, RZ ;  /* 0x000000045b0f7824 */ /* 0x001fe400078e00ff */
[----:B------:R-:W-:Y:S01]  /*2e40*/  FMUL R8, R8, R89 ;  /* 0x0000005908087220 */ /* 0x000fe20000400000 */
[----:B------:R-:W-:Y:S02]  /*2e50*/  ISETP.GT.AND P0, PT, R3, RZ, P4 ;  /* 0x000000ff0300720c */ /* 0x000fe40002704270 */
[----:B------:R-:W-:Y:S01]  /*2e60*/  P2R R118, PR, RZ, 0x10 ;  /* 0x00000010ff767803 */ /* 0x000fe20000000000 */
[----:B------:R-:W-:Y:S01]  /*2e70*/  FFMA R5, R59, R88, R8 ;  /* 0x000000583b057223 */ /* 0x000fe20000000008 */
[----:B------:R-:W-:-:S04]  /*2e80*/  IMAD.MOV.U32 R59, RZ, RZ, R109 ;  /* 0x000000ffff3b7224 */ /* 0x000fc800078e006d */
[----:B------:R-:W-:-:S05]  /*2e90*/  F2FP.TF32.F32.PACK_B R5, R5 ;  /* 0x00000005ff05723e */ /* 0x000fca00024050ff */
[----:B------:R0:W-:Y:S01]  /*2ea0*/  @P1 STG.E desc[UR36][R58.64+0x4], R5 ;  /* 0x000004053a001986 */ /* 0x0001e2000c101924 */
[----:B------:R-:W-:Y:S05]  /*2eb0*/  @!P0 BRA `(.L_x_35) ;  /* 0x0000000000048947 */ /* 0x000fea0003800000 */
[----:B------:R3:W5:Y:S02]  /*2ec0*/  LDG.E.LTC128B R101, desc[UR36][R6.64+0x20] ;  /* 0x0000202406657981 */ /* 0x000764000c1e1920 */
.L_x_35:
[----:B------:R-:W-:Y:S05]  /*2ed0*/  BSYNC B1 ;  /* 0x0000000000017941 */ /* 0x000fea0003800000 */
.L_x_34:
[----:B-----5:R-:W-:Y:S01]  /*2ee0*/  LOP3.LUT R114, R101, 0xffffe000, RZ, 0xc0, !PT ;  /* 0xffffe00065727812 */ /* 0x020fe200078ec0ff */
[----:B------:R-:W-:Y:S01]  /*2ef0*/  BSSY B1, `(.L_x_36) ;  /* 0x000000d000017945 */ /* 0x000fe20003800000 */
[----:B0-----:R-:W-:Y:S02]  /*2f00*/  SHF.L.U64.HI R5, R91, 0x2, R92 ;  /* 0x000000025b057819 */ /* 0x001fe4000001025c */
[----:B------:R-:W-:Y:S01]  /*2f10*/  IADD3 R8, P1, P2, R15, R20, R119 ;  /* 0x000000140f087210 */ /* 0x000fe20007a3e077 */
[----:B------:R-:W-:Y:S01]  /*2f20*/  FMUL R115, R114, R89 ;  /* 0x0000005972737220 */ /* 0x000fe20000400000 */
[----:B------:R-:W-:Y:S02]  /*2f30*/  ISETP.GT.AND P3, PT, R4, 0x9, PT ;  /* 0x000000090400780c */ /* 0x000fe40003f64270 */
[----:B------:R-:W-:Y:S01]  /*2f40*/  IADD3.X R9, R5, R21, R121, P1, P2 ;  /* 0x0000001505097210 */ /* 0x000fe20000fe4479 */
[----:B------:R-:W-:Y:S01]  /*2f50*/  FFMA R115, R60, R88, R115 ;  /* 0x000000583c737223 */ /* 0x000fe20000000073 */
[----:B------:R-:W-:-:S02]  /*2f60*/  ISETP.GT.AND P1, PT, R3, RZ, P3 ;  /* 0x000000ff0300720c */ /* 0x000fc40001f24270 */
[----:B------:R-:W-:Y:S02]  /*2f70*/  P2R R114, PR, RZ, 0x8 ;  /* 0x00000008ff727803 */ /* 0x000fe40000000000 */
[----:B------:R-:W-:-:S05]  /*2f80*/  F2FP.TF32.F32.PACK_B R115, R115 ;  /* 0x00000073ff73723e */ /* 0x000fca00024050ff */
[----:B------:R0:W-:Y:S04]  /*2f90*/  @P0 STG.E desc[UR36][R20.64+0x20], R115 ;  /* 0x0000207314000986 */ /* 0x0001e8000c101924 */
[----:B------:R-:W-:Y:S05]  /*2fa0*/  @!P1 BRA `(.L_x_37) ;  /* 0x0000000000049947 */ /* 0x000fea0003800000 */
[----:B------:R4:W5:Y:S02]  /*2fb0*/  LDG.E.LTC128B R101, desc[UR36][R6.64+0x24] ;  /* 0x0000242406657981 */ /* 0x000964000c1e1920 */
.L_x_37:
[----:B------:R-:W-:Y:S05]  /*2fc0*/  BSYNC B1 ;  /* 0x0000000000017941 */ /* 0x000fea0003800000 */
.L_x_36:
[----:B-----5:R-:W-:Y:S01]  /*2fd0*/  LOP3.LUT R60, R101, 0xffffe000, RZ, 0xc0, !PT ;  /* 0xffffe000653c7812 */ /* 0x020fe200078ec0ff */
[----:B------:R-:W-:Y:S01]  /*2fe0*/  BSSY B1, `(.L_x_38) ;  /* 0x0000008000017945 */ /* 0x000fe20003800000 */
[----:B------:R-:W-:-:S03]  /*2ff0*/  ISETP.GT.AND P0, PT, R3, 0x8, P4 ;  /* 0x000000080300780c */ /* 0x000fc60002704270 */
[----:B------:R-:W-:-:S04]  /*3000*/  FMUL R60, R60, R89 ;  /* 0x000000593c3c7220 */ /* 0x000fc80000400000 */
[----:B------:R-:W-:-:S05]  /*3010*/  FFMA R61, R61, R88, R60 ;  /* 0x000000583d3d7223 */ /* 0x000fca000000003c */
[----:B------:R-:W-:-:S05]  /*3020*/  F2FP.TF32.F32.PACK_B R61, R61 ;  /* 0x0000003dff3d723e */ /* 0x000fca00024050ff */
[----:B------:R0:W-:Y:S01]  /*3030*/  @P1 STG.E desc[UR36][R20.64+0x24], R61 ;  /* 0x0000243d14001986 */ /* 0x0001e2000c101924 */
[----:B------:R-:W-:Y:S05]  /*3040*/  @!P0 BRA `(.L_x_39) ;  /* 0x0000000000048947 */ /* 0x000fea0003800000 */
[----:B------:R0:W5:Y:S02]  /*3050*/  LDG.E.LTC128B R101, desc[UR36][R56.64+0x20] ;  /* 0x0000202438657981 */ /* 0x000164000c1e1920 */
.L_x_39:
[----:B------:R-:W-:Y:S05]  /*3060*/  BSYNC B1 ;  /* 0x0000000000017941 */ /* 0x000fea0003800000 */
.L_x_38:
[----:B-----5:R-:W-:Y:S01]  /*3070*/  LOP3.LUT R60, R101, 0xffffe000, RZ, 0xc0, !PT ;  /* 0xffffe000653c7812 */ /* 0x020fe200078ec0ff */
[----:B------:R-:W-:Y:S01]  /*3080*/  BSSY B1, `(.L_x_40) ;  /* 0x0000008000017945 */ /* 0x000fe20003800000 */
[----:B------:R-:W-:-:S03]  /*3090*/  ISETP.GT.AND P1, PT, R3, 0x8, P3 ;  /* 0x000000080300780c */ /* 0x000fc60001f24270 */
[----:B0-----:R-:W-:-:S04]  /*30a0*/  FMUL R61, R60, R89 ;  /* 0x000000593c3d7220 */ /* 0x001fc80000400000 */
[----:B------:R-:W-:-:S05]  /*30b0*/  FFMA R61, R62, R88, R61 ;  /* 0x000000583e3d7223 */ /* 0x000fca000000003d */
[----:B------:R-:W-:-:S05]  /*30c0*/  F2FP.TF32.F32.PACK_B R61, R61 ;  /* 0x0000003dff3d723e */ /* 0x000fca00024050ff */
[----:B------:R0:W-:Y:S01]  /*30d0*/  @P0 STG.E desc[UR36][R58.64+0x20], R61 ;  /* 0x0000203d3a000986 */ /* 0x0001e2000c101924 */
[----:B------:R-:W-:Y:S05]  /*30e0*/  @!P1 BRA `(.L_x_41) ;  /* 0x0000000000049947 */ /* 0x000fea0003800000 */
[----:B------:R0:W5:Y:S02]  /*30f0*/  LDG.E.LTC128B R101, desc[UR36][R56.64+0x24] ;  /* 0x0000242438657981 */ /* 0x000164000c1e1920 */
.L_x_41:
[----:B------:R-:W-:Y:S05]  /*3100*/  BSYNC B1 ;  /* 0x0000000000017941 */ /* 0x000fea0003800000 */
.L_x_40:
[----:B-----5:R-:W-:Y:S01]  /*3110*/  LOP3.LUT R60, R101, 0xffffe000, RZ, 0xc0, !PT ;  /* 0xffffe000653c7812 */ /* 0x020fe200078ec0ff */
[----:B------:R-:W-:Y:S01]  /*3120*/  BSSY B1, `(.L_x_42) ;  /* 0x000000c000017945 */ /* 0x000fe20003800000 */
[----:B------:R-:W-:Y:S02]  /*3130*/  IADD3 R121, P0, R110, 0x80, RZ ;  /* 0x000000806e797810 */ /* 0x000fe40007f1e0ff */
[----:B------:R-:W-:Y:S01]  /*3140*/  ISETP.GT.AND P2, PT, R4, 0x10, PT ;  /* 0x000000100400780c */ /* 0x000fe20003f44270 */
[----:B------:R-:W-:Y:S02]  /*3150*/  FMUL R60, R60, R89 ;  /* 0x000000593c3c7220 */ /* 0x000fe40000400000 */
[----:B------:R-:W-:Y:S01]  /*3160*/  IMAD.X R111, RZ, RZ, R111, P0 ;  /* 0x000000ffff6f7224 */ /* 0x000fe200000e066f */
[----:B------:R-:W-:Y:S01]  /*3170*/  ISETP.GT.AND P0, PT, R3, RZ, P2 ;  /* 0x000000ff0300720c */ /* 0x000fe20001704270 */
[----:B------:R-:W-:Y:S01]  /*3180*/  FFMA R63, R63, R88, R60 ;  /* 0x000000583f3f7223 */ /* 0x000fe2000000003c */
[----:B------:R-:W-:-:S04]  /*3190*/  P2R R115, PR, RZ, 0x4 ;  /* 0x00000004ff737803 */ /* 0x000fc80000000000 */
[----:B------:R-:W-:-:S05]  /*31a0*/  F2FP.TF32.F32.PACK_B R63, R63 ;  /* 0x0000003fff3f723e */ /* 0x000fca00024050ff */
[----:B------:R0:W-:Y:S02]  /*31b0*/  @P1 STG.E desc[UR36][R58.64+0x24], R63 ;  /* 0x0000243f3a001986 */ /* 0x0001e4000c101924 */
[----:B------:R-:W-:Y:S05]  /*31c0*/  @!P0 BRA `(.L_x_43) ;  /* 0x0000000000048947 */ /* 0x000fea0003800000 */
[----:B------:R0:W5:Y:S02]  /*31d0*/  LDG.E.LTC128B R101, desc[UR36][R6.64+0x40] ;  /* 0x0000402406657981 */ /* 0x000164000c1e1920 */
.L_x_43:
[----:B------:R-:W-:Y:S05]  /*31e0*/  BSYNC B1 ;  /* 0x0000000000017941 */ /* 0x000fea0003800000 */
.L_x_42:
[----:B-----5:R-:W-:Y:S01]  /*31f0*/  LOP3.LUT R60, R101, 0xffffe000, RZ, 0xc0, !PT ;  /* 0xffffe000653c7812 */ /* 0x020fe200078ec0ff */
[-C--:B------:R-:W-:Y:S01]  /*3200*/  IMAD R62, R111, R106.reuse, RZ ;  /* 0x0000006a6f3e7224 */ /* 0x080fe200078e02ff */
[----:B------:R-:W-:Y:S01]  /*3210*/  ISETP.GT.AND P1, PT, R4, 0x11, PT ;  /* 0x000000110400780c */ /* 0x000fe20003f24270 */
[----:B------:R-:W-:Y:S02]  /*3220*/  BSSY B1, `(.L_x_44) ;  /* 0x0000020000017945 */ /* 0x000fe40003800000 */
[----:B0-----:R-:W-:Y:S01]  /*3230*/  FMUL R61, R60, R89 ;  /* 0x000000593c3d7220 */ /* 0x001fe20000400000 */
[C---:B------:R-:W-:Y:S02]  /*3240*/  IMAD R103, R121.reuse, R107, R62 ;  /* 0x0000006b79677224 */ /* 0x040fe400078e023e */
[----:B------:R-:W-:-:S04]  /*3250*/  IMAD.WIDE.U32 R62, R121, R106, R10 ;  /* 0x0000006a793e7225 */ /* 0x000fc800078e000a */
[----:B------:R-:W-:Y:S01]  /*3260*/  FFMA R119, R64, R88, R61 ;  /* 0x0000005840777223 */ /* 0x000fe2000000003d */
[----:B------:R-:W-:-:S04]  /*3270*/  IMAD.IADD R63, R103, 0x1, R63 ;  /* 0x00000001673f7824 */ /* 0x000fc800078e023f */
[----:B------:R-:W-:Y:S01]  /*3280*/  F2FP.TF32.F32.PACK_B R119, R119 ;  /* 0x00000077ff77723e */ /* 0x000fe200024050ff */
[----:B------:R-:W-:-:S04]  /*3290*/  IMAD.WIDE.U32 R60, R121, R106, R104 ;  /* 0x0000006a793c7225 */ /* 0x000fc800078e0068 */
[----:B------:R0:W-:Y:S01]  /*32a0*/  @P0 STG.E desc[UR36][R20.64+0x40], R119 ;  /* 0x0000407714000986 */ /* 0x0001e2000c101924 */
[----:B------:R-:W-:Y:S01]  /*32b0*/  IMAD.WIDE.U32 R110, R19, R14, R62 ;  /* 0x0000000e136e7225 */ /* 0x000fe200078e003e */
[----:B------:R-:W-:-:S03]  /*32c0*/  LEA R62, P0, R60, R12, 0x2 ;  /* 0x0000000c3c3e7211 */ /* 0x000fc600078010ff */
[----:B------:R-:W-:Y:S02]  /*32d0*/  IMAD.IADD R61, R61, 0x1, R103 ;  /* 0x000000013d3d7824 */ /* 0x000fe400078e0267 */
[----:B------:R-:W-:-:S03]  /*32e0*/  IMAD.WIDE.U32 R106, R121, R106, R112 ;  /* 0x0000006a796a7225 */ /* 0x000fc600078e0070 */
[----:B------:R-:W-:Y:S01]  /*32f0*/  LEA.HI.X R63, R60, R13, R61, 0x2, P0 ;  /* 0x0000000d3c3f7211 */ /* 0x000fe200000f143d */
[----:B------:R-:W-:Y:S01]  /*3300*/  IMAD.IADD R61, R123, 0x1, R111 ;  /* 0x000000017b3d7824 */ /* 0x000fe200078e026f */
[----:B------:R-:W-:Y:S01]  /*3310*/  LEA R60, P0, R110, R12, 0x2 ;  /* 0x0000000c6e3c7211 */ /* 0x000fe200078010ff */
[----:B------:R-:W-:-:S03]  /*3320*/  IMAD.IADD R103, R103, 0x1, R107 ;  /* 0x0000000167677824 */ /* 0x000fc600078e026b */
[----:B------:R-:W-:Y:S02]  /*3330*/  LEA.HI.X R61, R110, R13, R61, 0x2, P0 ;  /* 0x0000000d6e3d7211 */ /* 0x000fe400000f143d */
[----:B------:R-:W-:-:S05]  /*3340*/  IADD3 R64, P0, R102, R106, RZ ;  /* 0x0000006a66407210 */ /* 0x000fca0007f1e0ff */
[----:B------:R-:W-:Y:S01]  /*3350*/  IMAD.X R104, R103, 0x1, R105, P0 ;  /* 0x0000000167687824 */ /* 0x000fe200000e0669 */
[----:B------:R-:W-:-:S05]  /*3360*/  IADD3 R102, P0, R10, R106, RZ ;  /* 0x0000006a0a667210 */ /* 0x000fca0007f1e0ff */
[----:B------:R-:W-:Y:S01]  /*3370*/  IMAD.X R103, R11, 0x1, R103, P0 ;  /* 0x000000010b677824 */ /* 0x000fe200000e0667 */
[----:B------:R-:W-:Y:S01]  /*3380*/  LEA R10, P0, R64, R12, 0x2 ;  /* 0x0000000c400a7211 */ /* 0x000fe200078010ff */
[----:B------:R-:W-:-:S03]  /*3390*/  IMAD.WIDE.U32 R102, R19, R14, R102 ;  /* 0x0000000e13667225 */ /* 0x000fc600078e0066 */
[----:B------:R-:W-:Y:S01]  /*33a0*/  LEA.HI.X R11, R64, R13, R104, 0x2, P0 ;  /* 0x0000000d400b7211 */ /* 0x000fe200000f1468 */
[----:B------:R-:W-:Y:S01]  /*33b0*/  IMAD.IADD R14, R123, 0x1, R103 ;  /* 0x000000017b0e7824 */ /* 0x000fe200078e0267 */
[----:B------:R-:W-:-:S04]  /*33c0*/  LEA R12, P0, R102, R12, 0x2 ;  /* 0x0000000c660c7211 */ /* 0x000fc800078010ff */
[----:B------:R-:W-:Y:S02]  /*33d0*/  LEA.HI.X R13, R102, R13, R14, 0x2, P0 ;  /* 0x0000000d660d7211 */ /* 0x000fe400000f140e */
[----:B------:R-:W-:Y:S02]  /*33e0*/  ISETP.GT.AND P0, PT, R3, RZ, P1 ;  /* 0x000000ff0300720c */ /* 0x000fe40000f04270 */
[----:B------:R-:W-:-:S11]  /*33f0*/  P2R R102, PR, RZ, 0x2 ;  /* 0x00000002ff667803 */ /* 0x000fd60000000000 */
[----:B0-----:R-:W-:Y:S05]  /*3400*/  @!P0 BRA `(.L_x_45) ;  /* 0x0000000000048947 */ /* 0x001fea0003800000 */
[----:B------:R0:W5:Y:S02]  /*3410*/  LDG.E.LTC128B R101, desc[UR36][R6.64+0x44] ;  /* 0x0000442406657981 */ /* 0x000164000c1e1920 */
.L_x_45:
[----:B------:R-:W-:Y:S05]  /*3420*/  BSYNC B1 ;  /* 0x0000000000017941 */ /* 0x000fea0003800000 */
.L_x_44:
[----:B-----5:R-:W-:Y:S01]  /*3430*/  LOP3.LUT R14, R101, 0xffffe000, RZ, 0xc0, !PT ;  /* 0xffffe000650e7812 */ /* 0x020fe200078ec0ff */
[----:B------:R-:W-:Y:S04]  /*3440*/  BSSY B1, `(.L_x_46) ;  /* 0x0000008000017945 */ /* 0x000fe80003800000 */
[----:B------:R-:W-:-:S04]  /*3450*/  FMUL R14, R14, R89 ;  /* 0x000000590e0e7220 */ /* 0x000fc80000400000 */
[----:B------:R-:W-:-:S05]  /*3460*/  FFMA R65, R65, R88, R14 ;  /* 0x0000005841417223 */ /* 0x000fca000000000e */
[----:B------:R-:W-:-:S05]  /*3470*/  F2FP.TF32.F32.PACK_B R65, R65 ;  /* 0x00000041ff41723e */ /* 0x000fca00024050ff */
[----:B------:R0:W-:Y:S01]  /*3480*/  @P0 STG.E desc[UR36][R20.64+0x44], R65 ;  /* 0x0000444114000986 */ /* 0x0001e2000c101924 */
[----:B------:R-:W-:-:S13]  /*3490*/  ISETP.GT.AND P0, PT, R3, 0x8, P2 ;  /* 0x000000080300780c */ /* 0x000fda0001704270 */
[----:B0-----:R-:W-:Y:S05]  /*34a0*/  @!P0 BRA `(.L_x_47) ;  /* 0x0000000000048947 */ /* 0x001fea0003800000 */
[----:B------:R0:W5:Y:S02]  /*34b0*/  LDG.E.LTC128B R101, desc[UR36][R56.64+0x40] ;  /* 0x0000402438657981 */ /* 0x000164000c1e1920 */
.L_x_47:
[----:B------:R-:W-:Y:S05]  /*34c0*/  BSYNC B1 ;  /* 0x0000000000017941 */ /* 0x000fea0003800000 */
.L_x_46:
        /* <DEDUP_REMOVED lines=9> */
.L_x_49:
[----:B------:R-:W-:Y:S05]  /*3560*/  BSYNC B1 ;  /* 0x0000000000017941 */ /* 0x000fea0003800000 */
.L_x_48:
[----:B-----5:R-:W-:Y:S01]  /*3570*/  LOP3.LUT R14, R101, 0xffffe000, RZ, 0xc0, !PT ;  /* 0xffffe000650e7812 */ /* 0x020fe200078ec0ff */
[----:B------:R-:W-:Y:S01]  /*3580*/  BSSY B1, `(.L_x_50) ;  /* 0x000000a000017945 */ /* 0x000fe20003800000 */
[----:B------:R-:W-:-:S03]  /*3590*/  ISETP.GT.AND P2, PT, R4, 0x18, PT ;  /* 0x000000180400780c */ /* 0x000fc60003f44270 */
[----:B------:R-:W-:Y:S01]  /*35a0*/  FMUL R14, R14, R89 ;  /* 0x000000590e0e7220 */ /* 0x000fe20000400000 */
[----:B------:R-:W-:-:S03]  /*35b0*/  P2R R103, PR, RZ, 0x4 ;  /* 0x00000004ff677803 */ /* 0x000fc60000000000 */
[----:B------:R-:W-:-:S05]  /*35c0*/  FFMA R67, R67, R88, R14 ;  /* 0x0000005843437223 */ /* 0x000fca000000000e */
[----:B------:R-:W-:-:S05]  /*35d0*/  F2FP.TF32.F32.PACK_B R67, R67 ;  /* 0x00000043ff43723e */ /* 0x000fca00024050ff */
[----:B------:R0:W-:Y:S01]  /*35e0*/  @P0 STG.E desc[UR36][R58.64+0x44], R67 ;  /* 0x000044433a000986 */ /* 0x0001e2000c101924 */
[----:B------:R-:W-:-:S13]  /*35f0*/  ISETP.GT.AND P0, PT, R3, RZ, P2 ;  /* 0x000000ff0300720c */ /* 0x000fda0001704270 */
[----:B0-----:R-:W-:Y:S05]  /*3600*/  @!P0 BRA `(.L_x_51) ;  /* 0x0000000000048947 */ /* 0x001fea0003800000 */
[----:B------:R0:W5:Y:S02]  /*3610*/  LDG.E.LTC128B R101, desc[UR36][R6.64+0x60] ;  /* 0x0000602406657981 */ /* 0x000164000c1e1920 */
.L_x_51:
[----:B------:R-:W-:Y:S05]  /*3620*/  BSYNC B1 ;  /* 0x0000000000017941 */ /* 0x000fea0003800000 */
.L_x_50:
[----:B-----5:R-:W-:Y:S01]  /*3630*/  LOP3.LUT R14, R101, 0xffffe000, RZ, 0xc0, !PT ;  /* 0xffffe000650e7812 */ /* 0x020fe200078ec0ff */
[----:B------:R-:W-:Y:S01]  /*3640*/  BSSY B1, `(.L_x_52) ;  /* 0x000000a000017945 */ /* 0x000fe20003800000 */
[----:B------:R-:W-:-:S03]  /*3650*/  ISETP.GT.AND P1, PT, R4, 0x19, PT ;  /* 0x000000190400780c */ /* 0x000fc60003f24270 */
[----:B------:R-:W-:-:S04]  /*3660*/  FMUL R19, R14, R89 ;  /* 0x000000590e137220 */ /* 0x000fc80000400000 */
[----:B------:R-:W-:Y:S01]  /*3670*/  FFMA R19, R68, R88, R19 ;  /* 0x0000005844137223 */ /* 0x000fe20000000013 */
[----:B------:R-:W-:-:S04]  /*3680*/  P2R R68, PR, RZ, 0x2 ;  /* 0x00000002ff447803 */ /* 0x000fc80000000000 */
[----:B------:R-:W-:-:S05]  /*3690*/  F2FP.TF32.F32.PACK_B R19, R19 ;  /* 0x00000013ff13723e */ /* 0x000fca00024050ff */
[----:B------:R0:W-:Y:S01]  /*36a0*/  @P0 STG.E desc[UR36][R20.64+0x60], R19 ;  /* 0x0000601314000986 */ /* 0x0001e2000c101924 */
[----:B------:R-:W-:-:S13]  /*36b0*/  ISETP.GT.AND P0, PT, R3, RZ, P1 ;  /* 0x000000ff0300720c */ /* 0x000fda0000f04270 */
[----:B0-----:R-:W-:Y:S05]  /*36c0*/  @!P0 BRA `(.L_x_53) ;  /* 0x0000000000048947 */ /* 0x001fea0003800000 */
[----:B------:R0:W5:Y:S02]  /*36d0*/  LDG.E.LTC128B R101, desc[UR36][R6.64+0x64] ;  /* 0x0000642406657981 */ /* 0x000164000c1e1920 */
.L_x_53:
[----:B------:R-:W-:Y:S05]  /*36e0*/  BSYNC B1 ;  /* 0x0000000000017941 */ /* 0x000fea0003800000 */
.L_x_52:
        /* <DEDUP_REMOVED lines=9> */
.L_x_55:
[----:B------:R-:W-:Y:S05]  /*3780*/  BSYNC B1 ;  /* 0x0000000000017941 */ /* 0x000fea0003800000 */
.L_x_54:
        /* <DEDUP_REMOVED lines=9> */
.L_x_57:
[----:B------:R-:W-:Y:S05]  /*3820*/  BSYNC B1 ;  /* 0x0000000000017941 */ /* 0x000fea0003800000 */
.L_x_56:
        /* <DEDUP_REMOVED lines=11> */
.L_x_59:
[----:B------:R-:W-:Y:S05]  /*38e0*/  BSYNC B1 ;  /* 0x0000000000017941 */ /* 0x000fea0003800000 */
.L_x_58:
        /* <DEDUP_REMOVED lines=11> */
.L_x_61:
[----:B------:R-:W-:Y:S05]  /*39a0*/  BSYNC B1 ;  /* 0x0000000000017941 */ /* 0x000fea0003800000 */
.L_x_60:
        /* <DEDUP_REMOVED lines=9> */
.L_x_63:
[----:B------:R-:W-:Y:S05]  /*3a40*/  BSYNC B1 ;  /* 0x0000000000017941 */ /* 0x000fea0003800000 */
.L_x_62:
        /* <DEDUP_REMOVED lines=9> */
.L_x_65:
[----:B------:R-:W-:Y:S05]  /*3ae0*/  BSYNC B1 ;  /* 0x0000000000017941 */ /* 0x000fea0003800000 */
.L_x_64:
        /* <DEDUP_REMOVED lines=11> */
.L_x_67:
[----:B------:R-:W-:Y:S05]  /*3ba0*/  BSYNC B1 ;  /* 0x0000000000017941 */ /* 0x000fea0003800000 */
.L_x_66:
        /* <DEDUP_REMOVED lines=11> */
.L_x_69:
[----:B------:R-:W-:Y:S05]  /*3c60*/  BSYNC B1 ;  /* 0x0000000000017941 */ /* 0x000fea0003800000 */
.L_x_68:
        /* <DEDUP_REMOVED lines=9> */
.L_x_71:
[----:B------:R-:W-:Y:S05]  /*3d00*/  BSYNC B1 ;  /* 0x0000000000017941 */ /* 0x000fea0003800000 */
.L_x_70:
        /* <DEDUP_REMOVED lines=9> */
.L_x_73:
[----:B------:R-:W-:Y:S05]  /*3da0*/  BSYNC B1 ;  /* 0x0000000000017941 */ /* 0x000fea0003800000 */
.L_x_72:
[----:B-----5:R-:W-:Y:S01]  /*3db0*/  LOP3.LUT R14, R101, 0xffffe000, RZ, 0xc0, !PT ;  /* 0xffffe000650e7812 */ /* 0x020fe200078ec0ff */
[----:B------:R-:W-:Y:S01]  /*3dc0*/  BSSY B1, `(.L_x_74) ;  /* 0x0000009000017945 */ /* 0x000fe20003800000 */
[----:B------:R-:W-:-:S03]  /*3dd0*/  ISETP.GT.AND P3, PT, R4, 0x30, PT ;  /* 0x000000300400780c */ /* 0x000fc60003f64270 */
[----:B------:R-:W-:-:S04]  /*3de0*/  FMUL R14, R14, R89 ;  /* 0x000000590e0e7220 */ /* 0x000fc80000400000 */
[----:B------:R-:W-:-:S05]  /*3df0*/  FFMA R79, R79, R88, R14 ;  /* 0x000000584f4f7223 */ /* 0x000fca000000000e */
[----:B------:R-:W-:-:S05]  /*3e00*/  F2FP.TF32.F32.PACK_B R79, R79 ;  /* 0x0000004fff4f723e */ /* 0x000fca00024050ff */
[----:B------:R0:W-:Y:S01]  /*3e10*/  @P0 STG.E desc[UR36][R58.64+0xa4], R79 ;  /* 0x0000a44f3a000986 */ /* 0x0001e2000c101924 */
[----:B------:R-:W-:-:S13]  /*3e20*/  ISETP.GT.AND P0, PT, R3, RZ, P3 ;  /* 0x000000ff0300720c */ /* 0x000fda0001f04270 */
[----:B0-----:R-:W-:Y:S05]  /*3e30*/  @!P0 BRA `(.L_x_75) ;  /* 0x0000000000048947 */ /* 0x001fea0003800000 */
[----:B------:R0:W5:Y:S02]  /*3e40*/  LDG.E.LTC128B R101, desc[UR36][R6.64+0xc0] ;  /* 0x0000c02406657981 */ /* 0x000164000c1e1920 */
.L_x_75:
[----:B------:R-:W-:Y:S05]  /*3e50*/  BSYNC B1 ;  /* 0x0000000000017941 */ /* 0x000fea0003800000 */
.L_x_74:
        /* <DEDUP_REMOVED lines=10> */
.L_x_77:
[----:B------:R-:W-:Y:S05]  /*3f00*/  BSYNC B1 ;  /* 0x0000000000017941 */ /* 0x000fea0003800000 */
.L_x_76:
        /* <DEDUP_REMOVED lines=9> */
.L_x_79:
[----:B------:R-:W-:Y:S05]  /*3fa0*/  BSYNC B1 ;  /* 0x0000000000017941 */ /* 0x000fea0003800000 */
.L_x_78:
        /* <DEDUP_REMOVED lines=9> */
.L_x_81:
[----:B------:R-:W-:Y:S05]  /*4040*/  BSYNC B1 ;  /* 0x0000000000017941 */ /* 0x000fea0003800000 */
.L_x_80:
        /* <DEDUP_REMOVED lines=10> */
.L_x_83:
[----:B------:R-:W-:Y:S05]  /*40f0*/  BSYNC B1 ;  /* 0x0000000000017941 */ /* 0x000fea0003800000 */
.L_x_82:
[----:B-----5:R-:W-:Y:S01]  /*4100*/  LOP3.LUT R14, R101, 0xffffe000, RZ, 0xc0, !PT ;  /* 0xffffe000650e7812 */ /* 0x020fe200078ec0ff */
[----:B------:R-:W-:Y:S04]  /*4110*/  BSSY B1, `(.L_x_84) ;  /* 0x000000f000017945 */ /* 0x000fe80003800000 */
[----:B------:R-:W-:-:S04]  /*4120*/  FMUL R19, R14, R89 ;  /* 0x000000590e137220 */ /* 0x000fc80000400000 */
[----:B------:R-:W-:-:S05]  /*4130*/  FFMA R19, R84, R88, R19 ;  /* 0x0000005854137223 */ /* 0x000fca0000000013 */
[----:B------:R-:W-:-:S05]  /*4140*/  F2FP.TF32.F32.PACK_B R19, R19 ;  /* 0x00000013ff13723e */ /* 0x000fca00024050ff */
[----:B------:R0:W-:Y:S01]  /*4150*/  @P0 STG.E desc[UR36][R20.64+0xe0], R19 ;  /* 0x0000e01314000986 */ /* 0x0001e2000c101924 */
[----:B------:R-:W-:-:S05]  /*4160*/  IADD3 R64, P0, R15, R108, RZ ;  /* 0x0000006c0f407210 */ /* 0x000fca0007f1e0ff */
[----:B------:R-:W-:Y:S01]  /*4170*/  IMAD.X R65, R5, 0x1, R109, P0 ;  /* 0x0000000105417824 */ /* 0x000fe200000e066d */
[----:B------:R-:W-:-:S05]  /*4180*/  IADD3 R66, P0, R15, R108, RZ ;  /* 0x0000006c0f427210 */ /* 0x000fca0007f1e0ff */
[----:B------:R-:W-:Y:S01]  /*4190*/  IMAD.X R67, R5, 0x1, R109, P0 ;  /* 0x0000000105437824 */ /* 0x000fe200000e066d */
[----:B------:R-:W-:-:S05]  /*41a0*/  IADD3 R14, P0, R15, R20, RZ ;  /* 0x000000140f0e7210 */ /* 0x000fca0007f1e0ff */
[----:B------:R-:W-:Y:S01]  /*41b0*/  IMAD.X R15, R5, 0x1, R21, P0 ;  /* 0x00000001050f7824 */ /* 0x000fe200000e0615 */
[----:B------:R-:W-:-:S04]  /*41c0*/  ISETP.GT.AND P0, PT, R4, 0x39, PT ;  /* 0x000000390400780c */ /* 0x000fc80003f04270 */
[----:B------:R-:W-:-:S13]  /*41d0*/  ISETP.GT.AND P4, PT, R3, RZ, P0 ;  /* 0x000000ff0300720c */ /* 0x000fda0000784270 */
[----:B0-----:R-:W-:Y:S05]  /*41e0*/  @!P4 BRA `(.L_x_85) ;  /* 0x000000000004c947 */ /* 0x001fea0003800000 */
[----:B------:R0:W5:Y:S02]  /*41f0*/  LDG.E.LTC128B R101, desc[UR36][R6.64+0xe4] ;  /* 0x0000e42406657981 */ /* 0x000164000c1e1920 */
.L_x_85:
[----:B------:R-:W-:Y:S05]  /*4200*/  BSYNC B1 ;  /* 0x0000000000017941 */ /* 0x000fea0003800000 */
.L_x_84:
        /* <DEDUP_REMOVED lines=9> */
.L_x_87:
[----:B------:R-:W-:Y:S05]  /*42a0*/  BSYNC B1 ;  /* 0x0000000000017941 */ /* 0x000fea0003800000 */
.L_x_86:
        /* <DEDUP_REMOVED lines=9> */
.L_x_89:
[----:B------:R-:W-:Y:S05]  /*4340*/  BSYNC B1 ;  /* 0x0000000000017941 */ /* 0x000fea0003800000 */
.L_x_88:
[----:B-----5:R-:W-:-:S05]  /*4350*/  LOP3.LUT R4, R101, 0xffffe000, RZ, 0xc0, !PT ;  /* 0xffffe00065047812 */ /* 0x020fca00078ec0ff */
[----:B------:R-:W-:-:S04]  /*4360*/  FMUL R4, R4, R89 ;  /* 0x0000005904047220 */ /* 0x000fc80000400000 */
[----:B------:R-:W-:-:S05]  /*4370*/  FFMA R87, R87, R88, R4 ;  /* 0x0000005857577223 */ /* 0x000fca0000000004 */
[----:B------:R-:W-:-:S05]  /*4380*/  F2FP.TF32.F32.PACK_B R87, R87 ;  /* 0x00000057ff57723e */ /* 0x000fca00024050ff */
[----:B------:R0:W-:Y:S01]  /*4390*/  @P4 STG.E desc[UR36][R58.64+0xe4], R87 ;  /* 0x0000e4573a004986 */ /* 0x0001e2000c101924 */
[----:B------:R-:W-:-:S13]  /*43a0*/  ISETP.GT.AND P4, PT, R3, 0x80, P6 ;  /* 0x000000800300780c */ /* 0x000fda0003784270 */
[----:B------:R-:W2:Y:S01]  /*43b0*/  @P4 LDG.E.LTC128B R101, desc[UR36][R62.64] ;  /* 0x000000243e654981 */ /* 0x000ea2000c1e1920 */
[----:B------:R-:W-:Y:S01]  /*43c0*/  BSSY B1, `(.L_x_90) ;  /* 0x000000a000017945 */ /* 0x000fe20003800000 */
[----:B--2---:R-:W-:-:S05]  /*43d0*/  LOP3.LUT R4, R101, 0xffffe000, RZ, 0xc0, !PT ;  /* 0xffffe00065047812 */ /* 0x004fca00078ec0ff */
[----:B------:R-:W-:-:S04]  /*43e0*/  FMUL R5, R4, R89 ;  /* 0x0000005904057220 */ /* 0x000fc80000400000 */
[----:B------:R-:W-:-:S05]  /*43f0*/  FFMA R5, R24, R88, R5 ;  /* 0x0000005818057223 */ /* 0x000fca0000000005 */
[----:B------:R-:W-:-:S05]  /*4400*/  F2FP.TF32.F32.PACK_B R5, R5 ;  /* 0x00000005ff05723e */ /* 0x000fca00024050ff */
[----:B------:R0:W-:Y:S01]  /*4410*/  @P4 STG.E desc[UR36][R14.64], R5 ;  /* 0x000000050e004986 */ /* 0x0001e2000c101924 */
[----:B------:R-:W-:-:S04]  /*4420*/  ISETP.NE.AND P4, PT, R117, RZ, PT ;  /* 0x000000ff7500720c */ /* 0x000fc80003f85270 */
[----:B------:R-:W-:-:S13]  /*4430*/  ISETP.GT.AND P4, PT, R3, 0x80, P4 ;  /* 0x000000800300780c */ /* 0x000fda0002784270 */
[----:B0-----:R-:W-:Y:S05]  /*4440*/  @!P4 BRA `(.L_x_91) ;  /* 0x000000000004c947 */ /* 0x001fea0003800000 */
[----:B------:R0:W5:Y:S02]  /*4450*/  LDG.E.LTC128B R101, desc[UR36][R60.64+0x4] ;  /* 0x000004243c657981 */ /* 0x000164000c1e1920 */
.L_x_91:
[----:B------:R-:W-:Y:S05]  /*4460*/  BSYNC B1 ;  /* 0x0000000000017941 */ /* 0x000fea0003800000 */
.L_x_90:
[----:B-----5:R-:W-:Y:S01]  /*4470*/  LOP3.LUT R4, R101, 0xffffe000, RZ, 0xc0, !PT ;  /* 0xffffe00065047812 */ /* 0x020fe200078ec0ff */
[----:B------:R-:W-:Y:S01]  /*4480*/  @P4 IMAD.MOV.U32 R5, RZ, RZ, R15 ;  /* 0x000000ffff054224 */ /* 0x000fe200078e000f */
[----:B------:R-:W-:Y:S01]  /*4490*/  ISETP.GT.AND P6, PT, R3, 0x88, P6 ;  /* 0x000000880300780c */ /* 0x000fe200037c4270 */
[----:B------:R-:W-:Y:S02]  /*44a0*/  BSSY B1, `(.L_x_92) ;  /* 0x0000008000017945 */ /* 0x000fe40003800000 */
[----:B------:R-:W-:-:S04]  /*44b0*/  FMUL R4, R4, R89 ;  /* 0x0000005904047220 */ /* 0x000fc80000400000 */
[----:B------:R-:W-:Y:S01]  /*44c0*/  FFMA R25, R25, R88, R4 ;  /* 0x0000005819197223 */ /* 0x000fe20000000004 */
[----:B------:R-:W-:-:S04]  /*44d0*/  @P4 IMAD.MOV.U32 R4, RZ, RZ, R14 ;  /* 0x000000ffff044224 */ /* 0x000fc800078e000e */
[----:B------:R-:W-:-:S05]  /*44e0*/  F2FP.TF32.F32.PACK_B R25, R25 ;  /* 0x00000019ff19723e */ /* 0x000fca00024050ff */
[----:B------:R2:W-:Y:S01]  /*44f0*/  @P4 STG.E desc[UR36][R4.64+0x4], R25 ;  /* 0x0000041904004986 */ /* 0x0005e2000c101924 */
[----:B------:R-:W-:Y:S05]  /*4500*/  @!P6 BRA `(.L_x_93) ;  /* 0x000000000004e947 */ /* 0x000fea0003800000 */
[----:B------:R0:W5:Y:S02]  /*4510*/  LDG.E.LTC128B R101, desc[UR36][R10.64] ;  /* 0x000000240a657981 */ /* 0x000164000c1e1920 */
.L_x_93:
[----:B------:R-:W-:Y:S05]  /*4520*/  BSYNC B1 ;  /* 0x0000000000017941 */ /* 0x000fea0003800000 */
.L_x_92:
[----:B--2--5:R-:W-:Y:S01]  /*4530*/  LOP3.LUT R4, R101, 0xffffe000, RZ, 0xc0, !PT ;  /* 0xffffe00065047812 */ /* 0x024fe200078ec0ff */
[----:B------:R-:W-:Y:S01]  /*4540*/  BSSY B1, `(.L_x_94) ;  /* 0x0000009000017945 */ /* 0x000fe20003800000 */
[----:B------:R-:W-:-:S03]  /*4550*/  ISETP.NE.AND P4, PT, R117, RZ, PT ;  /* 0x000000ff7500720c */ /* 0x000fc60003f85270 */
[----:B------:R-:W-:Y:S01]  /*4560*/  FMUL R5, R4, R89 ;  /* 0x0000005904057220 */ /* 0x000fe20000400000 */
[----:B------:R-:W-:-:S03]  /*4570*/  ISETP.GT.AND P4, PT, R3, 0x88, P4 ;  /* 0x000000880300780c */ /* 0x000fc60002784270 */
[----:B------:R-:W-:-:S05]  /*4580*/  FFMA R5, R26, R88, R5 ;  /* 0x000000581a057223 */ /* 0x000fca0000000005 */
[----:B------:R-:W-:-:S05]  /*4590*/  F2FP.TF32.F32.PACK_B R5, R5 ;  /* 0x00000005ff05723e */ /* 0x000fca00024050ff */
[----:B------:R2:W-:Y:S01]  /*45a0*/  @P6 STG.E desc[UR36][R64.64], R5 ;  /* 0x0000000540006986 */ /* 0x0005e2000c101924 */
[----:B------:R-:W-:Y:S05]  /*45b0*/  @!P4 BRA `(.L_x_95) ;  /* 0x000000000004c947 */ /* 0x000fea0003800000 */
[----:B------:R0:W5:Y:S02]  /*45c0*/  LDG.E.LTC128B R101, desc[UR36][R12.64+0x4] ;  /* 0x000004240c657981 */ /* 0x000164000c1e1920 */
.L_x_95:
[----:B------:R-:W-:Y:S05]  /*45d0*/  BSYNC B1 ;  /* 0x0000000000017941 */ /* 0x000fea0003800000 */
.L_x_94:
[----:B-----5:R-:W-:Y:S01]  /*45e0*/  LOP3.LUT R4, R101, 0xffffe000, RZ, 0xc0, !PT ;  /* 0xffffe00065047812 */ /* 0x020fe200078ec0ff */
[----:B------:R-:W-:Y:S01]  /*45f0*/  BSSY B1, `(.L_x_96) ;  /* 0x0000009000017945 */ /* 0x000fe20003800000 */
[----:B------:R-:W-:-:S03]  /*4600*/  ISETP.NE.AND P6, PT, R118, RZ, PT ;  /* 0x000000ff7600720c */ /* 0x000fc60003fc5270 */
[----:B------:R-:W-:-:S04]  /*4610*/  FMUL R4, R4, R89 ;  /* 0x0000005904047220 */ /* 0x000fc80000400000 */
[----:B------:R-:W-:-:S05]  /*4620*/  FFMA R27, R27, R88, R4 ;  /* 0x000000581b1b7223 */ /* 0x000fca0000000004 */
[----:B------:R-:W-:-:S05]  /*4630*/  F2FP.TF32.F32.PACK_B R27, R27 ;  /* 0x0000001bff1b723e */ /* 0x000fca00024050ff */
[----:B------:R0:W-:Y:S01]  /*4640*/  @P4 STG.E desc[UR36][R66.64+0x4], R27 ;  /* 0x0000041b42004986 */ /* 0x0001e2000c101924 */
[----:B------:R-:W-:-:S13]  /*4650*/  ISETP.GT.AND P4, PT, R3, 0x80, P6 ;  /* 0x000000800300780c */ /* 0x000fda0003784270 */
[----:B0-----:R-:W-:Y:S05]  /*4660*/  @!P4 BRA `(.L_x_97) ;  /* 0x000000000004c947 */ /* 0x001fea0003800000 */
[----:B------:R0:W5:Y:S02]  /*4670*/  LDG.E.LTC128B R101, desc[UR36][R60.64+0x20] ;  /* 0x000020243c657981 */ /* 0x000164000c1e1920 */
.L_x_97:
[----:B------:R-:W-:Y:S05]  /*4680*/  BSYNC B1 ;  /* 0x0000000000017941 */ /* 0x000fea0003800000 */
.L_x_96:
[----:B-----5:R-:W-:Y:S01]  /*4690*/  LOP3.LUT R4, R101, 0xffffe000, RZ, 0xc0, !PT ;  /* 0xffffe00065047812 */ /* 0x020fe200078ec0ff */
[----:B------:R-:W-:Y:S01]  /*46a0*/  BSSY B1, `(.L_x_98) ;  /* 0x000000b000017945 */ /* 0x000fe20003800000 */
[----:B------:R-:W-:-:S03]  /*46b0*/  ISETP.NE.AND P6, PT, R114, RZ, PT ;  /* 0x000000ff7200720c */ /* 0x000fc60003fc5270 */
[----:B--2---:R-:W-:Y:S01]  /*46c0*/  FMUL R5, R4, R89 ;  /* 0x0000005904057220 */ /* 0x004fe20000400000 */
[----:B------:R-:W-:-:S03]  /*46d0*/  @P4 IMAD.MOV.U32 R4, RZ, RZ, R14 ;  /* 0x000000ffff044224 */ /* 0x000fc600078e000e */
[----:B-1-34-:R-:W-:Y:S01]  /*46e0*/  FFMA R7, R28, R88, R5 ;  /* 0x000000581c077223 */ /* 0x01afe20000000005 */
[----:B------:R-:W-:-:S04]  /*46f0*/  @P4 IMAD.MOV.U32 R5, RZ, RZ, R15 ;  /* 0x000000ffff054224 */ /* 0x000fc800078e000f */
[----:B------:R-:W-:-:S05]  /*4700*/  F2FP.TF32.F32.PACK_B R7, R7 ;  /* 0x00000007ff07723e */ /* 0x000fca00024050ff */
[----:B------:R1:W-:Y:S01]  /*4710*/  @P4 STG.E desc[UR36][R4.64+0x20], R7 ;  /* 0x0000200704004986 */ /* 0x0003e2000c101924 */
[----:B------:R-:W-:-:S13]  /*4720*/  ISETP.GT.AND P4, PT, R3, 0x80, P6 ;  /* 0x000000800300780c */ /* 0x000fda0003784270 */
[----:B-1----:R-:W-:Y:S05]  /*4730*/  @!P4 BRA `(.L_x_99) ;  /* 0x000000000004c947 */ /* 0x002fea0003800000 */
[----:B------:R1:W5:Y:S02]  /*4740*/  LDG.E.LTC128B R101, desc[UR36][R60.64+0x24] ;  /* 0x000024243c657981 */ /* 0x000364000c1e1920 */
.L_x_99:
[----:B------:R-:W-:Y:S05]  /*4750*/  BSYNC B1 ;  /* 0x0000000000017941 */ /* 0x000fea0003800000 */
.L_x_98:
[----:B-----5:R-:W-:Y:S01]  /*4760*/  LOP3.LUT R4, R101, 0xffffe000, RZ, 0xc0, !PT ;  /* 0xffffe00065047812 */ /* 0x020fe200078ec0ff */
[----:B------:R-:W-:Y:S01]  /*4770*/  @P4 IMAD.MOV.U32 R5, RZ, RZ, R15 ;  /* 0x000000ffff054224 */ /* 0x000fe200078e000f */
[----:B------:R-:W-:Y:S03]  /*4780*/  BSSY B1, `(.L_x_100) ;  /* 0x000000a000017945 */ /* 0x000fe60003800000 */
[----:B------:R-:W-:-:S04]  /*4790*/  FMUL R4, R4, R89 ;  /* 0x0000005904047220 */ /* 0x000fc80000400000 */
[----:B------:R-:W-:Y:S01]  /*47a0*/  FFMA R29, R29, R88, R4 ;  /* 0x000000581d1d7223 */ /* 0x000fe20000000004 */
[----:B------:R-:W-:-:S04]  /*47b0*/  @P4 IMAD.MOV.U32 R4, RZ, RZ, R14 ;  /* 0x000000ffff044224 */ /* 0x000fc800078e000e */
[----:B------:R-:W-:-:S05]  /*47c0*/  F2FP.TF32.F32.PACK_B R29, R29 ;  /* 0x0000001dff1d723e */ /* 0x000fca00024050ff */
[----:B------:R2:W-:Y:S01]  /*47d0*/  @P4 STG.E desc[UR36][R4.64+0x24], R29 ;  /* 0x0000241d04004986 */ /* 0x0005e2000c101924 */
[----:B------:R-:W-:-:S04]  /*47e0*/  ISETP.NE.AND P4, PT, R118, RZ, PT ;  /* 0x000000ff7600720c */ /* 0x000fc80003f85270 */
[----:B------:R-:W-:-:S13]  /*47f0*/  ISETP.GT.AND P4, PT, R3, 0x88, P4 ;  /* 0x000000880300780c */ /* 0x000fda0002784270 */
[----:B--2---:R-:W-:Y:S05]  /*4800*/  @!P4 BRA `(.L_x_101) ;  /* 0x000000000004c947 */ /* 0x004fea0003800000 */
[----:B------:R2:W5:Y:S02]  /*4810*/  LDG.E.LTC128B R101, desc[UR36][R12.64+0x20] ;  /* 0x000020240c657981 */ /* 0x000564000c1e1920 */
.L_x_101:
[----:B------:R-:W-:Y:S05]  /*4820*/  BSYNC B1 ;  /* 0x0000000000017941 */ /* 0x000fea0003800000 */
.L_x_100:
[----:B-----5:R-:W-:Y:S01]  /*4830*/  LOP3.LUT R4, R101, 0xffffe000, RZ, 0xc0, !PT ;  /* 0xffffe00065047812 */ /* 0x020fe200078ec0ff */
[----:B------:R-:W-:Y:S04]  /*4840*/  BSSY B1, `(.L_x_102) ;  /* 0x0000008000017945 */ /* 0x000fe80003800000 */
[----:B------:R-:W-:-:S04]  /*4850*/  FMUL R5, R4, R89 ;  /* 0x0000005904057220 */ /* 0x000fc80000400000 */
[----:B------:R-:W-:-:S05]  /*4860*/  FFMA R5, R30, R88, R5 ;  /* 0x000000581e057223 */ /* 0x000fca0000000005 */
[----:B------:R-:W-:-:S05]  /*4870*/  F2FP.TF32.F32.PACK_B R5, R5 ;  /* 0x00000005ff05723e */ /* 0x000fca00024050ff */
[----:B------:R3:W-:Y:S01]  /*4880*/  @P4 STG.E desc[UR36][R8.64+0x20], R5 ;  /* 0x0000200508004986 */ /* 0x0007e2000c101924 */
[----:B------:R-:W-:-:S13]  /*4890*/  ISETP.GT.AND P4, PT, R3, 0x88, P6 ;  /* 0x000000880300780c */ /* 0x000fda0003784270 */
[----:B---3--:R-:W-:Y:S05]  /*48a0*/  @!P4 BRA `(.L_x_103) ;  /* 0x000000000004c947 */ /* 0x008fea0003800000 */
[----:B------:R3:W5:Y:S02]  /*48b0*/  LDG.E.LTC128B R101, desc[UR36][R12.64+0x24] ;  /* 0x000024240c657981 */ /* 0x000764000c1e1920 */
.L_x_103:
[----:B------:R-:W-:Y:S05]  /*48c0*/  BSYNC B1 ;  /* 0x0000000000017941 */ /* 0x000fea0003800000 */
.L_x_102:
[----:B-----5:R-:W-:Y:S01]  /*48d0*/  LOP3.LUT R4, R101, 0xffffe000, RZ, 0xc0, !PT ;  /* 0xffffe00065047812 */ /* 0x020fe200078ec0ff */
[----:B------:R-:W-:Y:S01]  /*48e0*/  @P4 IMAD.MOV.U32 R5, RZ, RZ, R9 ;  /* 0x000000ffff054224 */ /* 0x000fe200078e0009 */
[----:B------:R-:W-:Y:S01]  /*48f0*/  ISETP.NE.AND P6, PT, R115, RZ, PT ;  /* 0x000000ff7300720c */ /* 0x000fe20003fc5270 */
[----:B------:R-:W-:Y:S02]  /*4900*/  BSSY B1, `(.L_x_104) ;  /* 0x0000009000017945 */ /* 0x000fe40003800000 */
[----:B------:R-:W-:-:S04]  /*4910*/  FMUL R4, R4, R89 ;  /* 0x0000005904047220 */ /* 0x000fc80000400000 */
[----:B------:R-:W-:Y:S01]  /*4920*/  FFMA R31, R31, R88, R4 ;  /* 0x000000581f1f7223 */ /* 0x000fe20000000004 */
[----:B------:R-:W-:-:S04]  /*4930*/  @P4 IMAD.MOV.U32 R4, RZ, RZ, R8 ;  /* 0x000000ffff044224 */ /* 0x000fc800078e0008 */
[----:B------:R-:W-:-:S05]  /*4940*/  F2FP.TF32.F32.PACK_B R31, R31 ;  /* 0x0000001fff1f723e */ /* 0x000fca00024050ff */
[----:B------:R4:W-:Y:S01]  /*4950*/  @P4 STG.E desc[UR36][R4.64+0x24], R31 ;  /* 0x0000241f04004986 */ /* 0x0009e2000c101924 */
[----:B------:R-:W-:-:S13]  /*4960*/  ISETP.GT.AND P4, PT, R3, 0x80, P6 ;  /* 0x000000800300780c */ /* 0x000fda0003784270 */
[----:B----4-:R-:W-:Y:S05]  /*4970*/  @!P4 BRA `(.L_x_105) ;  /* 0x000000000004c947 */ /* 0x010fea0003800000 */
[----:B------:R4:W5:Y:S02]  /*4980*/  LDG.E.LTC128B R101, desc[UR36][R60.64+0x40] ;  /* 0x000040243c657981 */ /* 0x000964000c1e1920 */
.L_x_105:
[----:B------:R-:W-:Y:S05]  /*4990*/  BSYNC B1 ;  /* 0x0000000000017941 */ /* 0x000fea0003800000 */
.L_x_104:
[----:B-----5:R-:W-:Y:S01]  /*49a0*/  LOP3.LUT R4, R101, 0xffffe000, RZ, 0xc0, !PT ;  /* 0xffffe00065047812 */ /* 0x020fe200078ec0ff */
[----:B------:R-:W-:Y:S01]  /*49b0*/  BSSY B1, `(.L_x_106) ;  /* 0x000000b000017945 */ /* 0x000fe20003800000 */
[----:B------:R-:W-:-:S03]  /*49c0*/  ISETP.NE.AND P6, PT, R102, RZ, PT ;  /* 0x000000ff6600720c */ /* 0x000fc60003fc5270 */
[----:B------:R-:W-:Y:S01]  /*49d0*/  FMUL R5, R4, R89 ;  /* 0x0000005904057220 */ /* 0x000fe20000400000 */
[----:B------:R-:W-:-:S03]  /*49e0*/  @P4 IMAD.MOV.U32 R4, RZ, RZ, R14 ;  /* 0x000000ffff044224 */ /* 0x000fc600078e000e */
[----:B------:R-:W-:Y:S01]  /*49f0*/  FFMA R7, R32, R88, R5 ;  /* 0x0000005820077223 */ /* 0x000fe20000000005 */
[----:B------:R-:W-:-:S04]  /*4a00*/  @P4 IMAD.MOV.U32 R5, RZ, RZ, R15 ;  /* 0x000000ffff054224 */ /* 0x000fc800078e000f */
[----:B------:R-:W-:-:S05]  /*4a10*/  F2FP.TF32.F32.PACK_B R7, R7 ;  /* 0x00000007ff07723e */ /* 0x000fca00024050ff */
[----:B------:R0:W-:Y:S01]  /*4a20*/  @P4 STG.E desc[UR36][R4.64+0x40], R7 ;  /* 0x0000400704004986 */ /* 0x0001e2000c101924 */
[----:B------:R-:W-:-:S13]  /*4a30*/  ISETP.GT.AND P4, PT, R3, 0x80, P6 ;  /* 0x000000800300780c */ /* 0x000fda0003784270 */
[----:B0-----:R-:W-:Y:S05]  /*4a40*/  @!P4 BRA `(.L_x_107) ;  /* 0x000000000004c947 */ /* 0x001fea0003800000 */
[----:B------:R0:W5:Y:S02]  /*4a50*/  LDG.E.LTC128B R101, desc[UR36][R60.64+0x44] ;  /* 0x000044243c657981 */ /* 0x000164000c1e1920 */
.L_x_107:
[----:B------:R-:W-:Y:S05]  /*4a60*/  BSYNC B1 ;  /* 0x0000000000017941 */ /* 0x000fea0003800000 */
.L_x_106:
        /* <DEDUP_REMOVED lines=10> */
[----:B0-----:R-:W-:Y:S05]  /*4b10*/  @!P4 BRA `(.L_x_109) ;  /* 0x000000000004c947 */ /* 0x001fea0003800000 */
[----:B------:R0:W5:Y:S02]  /*4b20*/  LDG.E.LTC128B R101, desc[UR36][R12.64+0x40] ;  /* 0x000040240c657981 */ /* 0x000164000c1e1920 */
.L_x_109:
[----:B------:R-:W-:Y:S05]  /*4b30*/  BSYNC B1 ;  /* 0x0000000000017941 */ /* 0x000fea0003800000 */
.L_x_108:
[----:B-----5:R-:W-:Y:S01]  /*4b40*/  LOP3.LUT R4, R101, 0xffffe000, RZ, 0xc0, !PT ;  /* 0xffffe00065047812 */ /* 0x020fe200078ec0ff */
[----:B------:R-:W-:Y:S04]  /*4b50*/  BSSY B1, `(.L_x_110) ;  /* 0x000000a000017945 */ /* 0x000fe80003800000 */
        /* <DEDUP_REMOVED lines=9> */
.L_x_111:
[----:B------:R-:W-:Y:S05]  /*4bf0*/  BSYNC B1 ;  /* 0x0000000000017941 */ /* 0x000fea0003800000 */
.L_x_110:
        /* <DEDUP_REMOVED lines=10> */
[----:B0-----:R-:W-:Y:S05]  /*4ca0*/  @!P4 BRA `(.L_x_113) ;  /* 0x000000000004c947 */ /* 0x001fea0003800000 */
[----:B------:R0:W5:Y:S02]  /*4cb0*/  LDG.E.LTC128B R101, desc[UR36][R60.64+0x60] ;  /* 0x000060243c657981 */ /* 0x000164000c1e1920 */
.L_x_113:
[----:B------:R-:W-:Y:S05]  /*4cc0*/  BSYNC B1 ;  /* 0x0000000000017941 */ /* 0x000fea0003800000 */
.L_x_112:
        /* <DEDUP_REMOVED lines=12> */
.L_x_115:
[----:B------:R-:W-:Y:S05]  /*4d90*/  BSYNC B1 ;  /* 0x0000000000017941 */ /* 0x000fea0003800000 */
.L_x_114:
        /* <DEDUP_REMOVED lines=12> */
.L_x_117:
[----:B------:R-:W-:Y:S05]  /*4e60*/  BSYNC B1 ;  /* 0x0000000000017941 */ /* 0x000fea0003800000 */
.L_x_116:
        /* <DEDUP_REMOVED lines=11> */
.L_x_119:
[----:B------:R-:W-:Y:S05]  /*4f20*/  BSYNC B1 ;  /* 0x0000000000017941 */ /* 0x000fea0003800000 */
.L_x_118:
        /* <DEDUP_REMOVED lines=12> */
.L_x_121:
[----:B------:R-:W-:Y:S05]  /*4ff0*/  BSYNC B1 ;  /* 0x0000000000017941 */ /* 0x000fea0003800000 */
.L_x_120:
        /* <DEDUP_REMOVED lines=12> */
.L_x_123:
[----:B------:R-:W-:Y:S05]  /*50c0*/  BSYNC B1 ;  /* 0x0000000000017941 */ /* 0x000fea0003800000 */
.L_x_122:
        /* <DEDUP_REMOVED lines=12> */
.L_x_125:
[----:B------:R-:W-:Y:S05]  /*5190*/  BSYNC B1 ;  /* 0x0000000000017941 */ /* 0x000fea0003800000 */
.L_x_124:
        /* <DEDUP_REMOVED lines=11> */
.L_x_127:
[----:B------:R-:W-:Y:S05]  /*5250*/  BSYNC B1 ;  /* 0x0000000000017941 */ /* 0x000fea0003800000 */
.L_x_126:
        /* <DEDUP_REMOVED lines=12> */
.L_x_129:
[----:B------:R-:W-:Y:S05]  /*5320*/  BSYNC B1 ;  /* 0x0000000000017941 */ /* 0x000fea0003800000 */
.L_x_128:
        /* <DEDUP_REMOVED lines=11> */
.L_x_131:
[----:B------:R-:W-:Y:S05]  /*53e0*/  BSYNC B1 ;  /* 0x0000000000017941 */ /* 0x000fea0003800000 */
.L_x_130:
        /* <DEDUP_REMOVED lines=11> */
.L_x_133:
[----:B------:R-:W-:Y:S05]  /*54a0*/  BSYNC B1 ;  /* 0x0000000000017941 */ /* 0x000fea0003800000 */
.L_x_132:
[----:B-----5:R-:W-:Y:S01]  /*54b0*/  LOP3.LUT R4, R101, 0xffffe000, RZ, 0xc0, !PT ;  /* 0xffffe00065047812 */ /* 0x020fe200078ec0ff */
[----:B------:R-:W-:Y:S01]  /*54c0*/  BSSY B1, `(.L_x_134) ;  /* 0x000000a000017945 */ /* 0x000fe20003800000 */
[----:B------:R-:W-:-:S03]  /*54d0*/  ISETP.GT.AND P5, PT, R3, 0x88, P5 ;  /* 0x000000880300780c */ /* 0x000fc60002fa4270 */
[----:B------:R-:W-:Y:S01]  /*54e0*/  FMUL R5, R4, R89 ;  /* 0x0000005904057220 */ /* 0x000fe20000400000 */
[----:B------:R-:W-:-:S03]  /*54f0*/  @P4 IMAD.MOV.U32 R4, RZ, RZ, R8 ;  /* 0x000000ffff044224 */ /* 0x000fc600078e0008 */
[----:B------:R-:W-:Y:S01]  /*5500*/  FFMA R7, R46, R88, R5 ;  /* 0x000000582e077223 */ /* 0x000fe20000000005 */
[----:B------:R-:W-:-:S04]  /*5510*/  @P4 IMAD.MOV.U32 R5, RZ, RZ, R9 ;  /* 0x000000ffff054224 */ /* 0x000fc800078e0009 */
[----:B------:R-:W-:-:S05]  /*5520*/  F2FP.TF32.F32.PACK_B R7, R7 ;  /* 0x00000007ff07723e */ /* 0x000fca00024050ff */
[----:B------:R0:W-:Y:S01]  /*5530*/  @P4 STG.E desc[UR36][R4.64+0xa0], R7 ;  /* 0x0000a00704004986 */ /* 0x0001e2000c101924 */
[----:B------:R-:W-:Y:S05]  /*5540*/  @!P5 BRA `(.L_x_135) ;  /* 0x000000000004d947 */ /* 0x000fea0003800000 */
[----:B------:R0:W5:Y:S02]  /*5550*/  LDG.E.LTC128B R101, desc[UR36][R12.64+0xa4] ;  /* 0x0000a4240c657981 */ /* 0x000164000c1e1920 */
.L_x_135:
[----:B------:R-:W-:Y:S05]  /*5560*/  BSYNC B1 ;  /* 0x0000000000017941 */ /* 0x000fea0003800000 */
.L_x_134:
[----:B0----5:R-:W-:Y:S01]  /*5570*/  LOP3.LUT R4, R101, 0xffffe000, RZ, 0xc0, !PT ;  /* 0xffffe00065047812 */ /* 0x021fe200078ec0ff */
        /* <DEDUP_REMOVED lines=10> */
.L_x_137:
[----:B------:R-:W-:Y:S05]  /*5620*/  BSYNC B1 ;  /* 0x0000000000017941 */ /* 0x000fea0003800000 */
.L_x_136:
[----:B0----5:R-:W-:Y:S01]  /*5630*/  LOP3.LUT R4, R101, 0xffffe000, RZ, 0xc0, !PT ;  /* 0xffffe00065047812 */ /* 0x021fe200078ec0ff */
        /* <DEDUP_REMOVED lines=10> */
.L_x_139:
[----:B------:R-:W-:Y:S05]  /*56e0*/  BSYNC B1 ;  /* 0x0000000000017941 */ /* 0x000fea0003800000 */
.L_x_138:
        /* <DEDUP_REMOVED lines=11> */
.L_x_141:
[----:B------:R-:W-:Y:S05]  /*57a0*/  BSYNC B1 ;  /* 0x0000000000017941 */ /* 0x000fea0003800000 */
.L_x_140:
        /* <DEDUP_REMOVED lines=11> */
.L_x_143:
[----:B------:R-:W-:Y:S05]  /*5860*/  BSYNC B1 ;  /* 0x0000000000017941 */ /* 0x000fea0003800000 */
.L_x_142:
        /* <DEDUP_REMOVED lines=11> */
.L_x_145:
[----:B------:R-:W-:Y:S05]  /*5920*/  BSYNC B1 ;  /* 0x0000000000017941 */ /* 0x000fea0003800000 */
.L_x_144:
        /* <DEDUP_REMOVED lines=11> */
.L_x_147:
[----:B------:R-:W-:Y:S05]  /*59e0*/  BSYNC B1 ;  /* 0x0000000000017941 */ /* 0x000fea0003800000 */
.L_x_146:
[----:B0----5:R-:W-:Y:S01]  /*59f0*/  LOP3.LUT R4, R101, 0xffffe000, RZ, 0xc0, !PT ;  /* 0xffffe00065047812 */ /* 0x021fe200078ec0ff */
        /* <DEDUP_REMOVED lines=8> */
.L_x_149:
[----:B------:R-:W-:Y:S05]  /*5a80*/  BSYNC B1 ;  /* 0x0000000000017941 */ /* 0x000fea0003800000 */
.L_x_148:
        /* <DEDUP_REMOVED lines=11> */
.L_x_151:
[----:B------:R-:W-:Y:S05]  /*5b40*/  BSYNC B1 ;  /* 0x0000000000017941 */ /* 0x000fea0003800000 */
.L_x_150:
[----:B------:R-:W-:Y:S05]  /*5b50*/  @!P0 BRA `(.L_x_152) ;  /* 0x00000014008c8947 */ /* 0x000fea0003800000 */
[----:B0----5:R-:W-:-:S05]  /*5b60*/  LOP3.LUT R4, R101, 0xffffe000, RZ, 0xc0, !PT ;  /* 0xffffe00065047812 */ /* 0x021fca00078ec0ff */
[----:B------:R-:W-:-:S04]  /*5b70*/  FMUL R4, R4, R89 ;  /* 0x0000005904047220 */ /* 0x000fc80000400000 */
[----:B------:R-:W-:-:S05]  /*5b80*/  FFMA R55, R55, R88, R4 ;  /* 0x0000005837377223 */ /* 0x000fca0000000004 */
[----:B------:R-:W-:-:S05]  /*5b90*/  F2FP.TF32.F32.PACK_B R55, R55 ;  /* 0x00000037ff37723e */ /* 0x000fca00024050ff */
[----:B------:R0:W-:Y:S01]  /*5ba0*/  STG.E desc[UR36][R8.64+0xe4], R55 ;  /* 0x0000e43708007986 */ /* 0x0001e2000c101924 */
[----:B------:R-:W-:Y:S05]  /*5bb0*/  BRA `(.L_x_152) ;  /* 0x0000001400747947 */ /* 0x000fea0003800000 */
.L_x_29:
[----:B------:R-:W-:Y:S01]  /*5bc0*/  ULDC.64 UR4, c[0x0][0x5c0] ;  /* 0x0001700000047ab9 */ /* 0x000fe20000000a00 */
[-C--:B------:R-:W-:Y:S01]  /*5bd0*/  FMUL R5, R56, R88.reuse ;  /* 0x0000005838057220 */ /* 0x080fe20000400000 */
[----:B------:R-:W-:Y:S01]  /*5be0*/  ISETP.GT.AND P4, PT, R4, 0x1, PT ;  /* 0x000000010400780c */ /* 0x000fe20003f84270 */
[-C--:B------:R-:W-:Y:S01]  /*5bf0*/  FMUL R57, R57, R88.reuse ;  /* 0x0000005839397220 */ /* 0x080fe20000400000 */
[----:B------:R-:W-:Y:S01]  /*5c00*/  LEA R8, P2, R112, UR4, 0x2 ;  /* 0x0000000470087c11 */ /* 0x000fe2000f8410ff */
[----:B------:R-:W-:Y:S01]  /*5c10*/  IMAD.SHL.U32 R15, R90, 0x4, RZ ;  /* 0x000000045a0f7824 */ /* 0x000fe200078e00ff */
[----:B------:R-:W-:Y:S01]  /*5c20*/  ISETP.GT.AND P1, PT, R3, RZ, P4 ;  /* 0x000000ff0300720c */ /* 0x000fe20002724270 */
[----:B------:R-:W-:Y:S01]  /*5c30*/  IMAD.SHL.U32 R101, R91, 0x4, RZ ;  /* 0x000000045b657824 */ /* 0x000fe200078e00ff */
[----:B------:R-:W-:Y:S01]  /*5c40*/  LEA.HI.X R9, R112, UR5, R21, 0x2, P2 ;  /* 0x0000000570097c11 */ /* 0x000fe200090f1415 */
[-C--:B------:R-:W-:Y:S01]  /*5c50*/  FMUL R59, R59, R88.reuse ;  /* 0x000000583b3b7220 */ /* 0x080fe20000400000 */
[----:B------:R-:W-:Y:S01]  /*5c60*/  F2FP.TF32.F32.PACK_B R5, R5 ;  /* 0x00000005ff05723e */ /* 0x000fe200024050ff */
[-C--:B------:R-:W-:Y:S01]  /*5c70*/  FMUL R13, R58, R88.reuse ;  /* 0x000000583a0d7220 */ /* 0x080fe20000400000 */
[----:B------:R-:W-:Y:S01]  /*5c80*/  F2FP.TF32.F32.PACK_B R57, R57 ;  /* 0x00000039ff39723e */ /* 0x000fe200024050ff */
[-C--:B------:R-:W-:Y:S01]  /*5c90*/  FMUL R61, R61, R88.reuse ;  /* 0x000000583d3d7220 */ /* 0x080fe20000400000 */
[----:B------:R-:W-:Y:S01]  /*5ca0*/  SHF.L.U64.HI R7, R90, 0x2, R93 ;  /* 0x000000025a077819 */ /* 0x000fe2000001025d */
[----:B------:R0:W-:Y:S01]  /*5cb0*/  @P0 STG.E desc[UR36][R8.64], R5 ;  /* 0x0000000508000986 */ /* 0x0001e2000c101924 */
[----:B------:R-:W-:Y:S01]  /*5cc0*/  ISETP.GT.AND P0, PT, R3, 0x8, P4 ;  /* 0x000000080300780c */ /* 0x000fe20002704270 */
[----:B------:R-:W-:Y:S01]  /*5cd0*/  FMUL R63, R63, R88 ;  /* 0x000000583f3f7220 */ /* 0x000fe20000400000 */
[----:B------:R-:W-:Y:S01]  /*5ce0*/  IADD3 R10, P2, R15, R8, RZ ;  /* 0x000000080f0a7210 */ /* 0x000fe20007f5e0ff */
[----:B------:R-:W-:Y:S01]  /*5cf0*/  @P1 STG.E desc[UR36][R8.64+0x4], R57 ;  /* 0x0000043908001986 */ /* 0x000fe2000c101924 */
[----:B------:R-:W-:Y:S01]  /*5d00*/  SHF.L.U64.HI R19, R91, 0x2, R92 ;  /* 0x000000025b137819 */ /* 0x000fe2000001025c */
[----:B------:R-:W-:Y:S01]  /*5d10*/  FMUL R65, R65, R88 ;  /* 0x0000005841417220 */ /* 0x000fe20000400000 */
[----:B------:R-:W-:Y:S01]  /*5d20*/  F2FP.TF32.F32.PACK_B R59, R59 ;  /* 0x0000003bff3b723e */ /* 0x000fe200024050ff */
[----:B------:R-:W-:Y:S01]  /*5d30*/  IMAD.X R11, R7, 0x1, R9, P2 ;  /* 0x00000001070b7824 */ /* 0x000fe200010e0609 */
[----:B------:R-:W-:Y:S01]  /*5d40*/  IADD3 R6, P1, P2, R101, R8, R15 ;  /* 0x0000000865067210 */ /* 0x000fe20007a3e00f */
[-C--:B------:R-:W-:Y:S01]  /*5d50*/  FMUL R67, R67, R88.reuse ;  /* 0x0000005843437220 */ /* 0x080fe20000400000 */
[----:B------:R-:W-:Y:S01]  /*5d60*/  ISETP.GT.AND P5, PT, R4, 0x8, PT ;  /* 0x000000080400780c */ /* 0x000fe20003fa4270 */
[-C--:B0-----:R-:W-:Y:S01]  /*5d70*/  FMUL R5, R60, R88.reuse ;  /* 0x000000583c057220 */ /* 0x081fe20000400000 */
[C---:B------:R-:W-:Y:S01]  /*5d80*/  ISETP.GT.AND P4, PT, R4.reuse, 0x9, PT ;  /* 0x000000090400780c */ /* 0x040fe20003f84270 */
[----:B------:R-:W-:Y:S01]  /*5d90*/  @P0 STG.E desc[UR36][R10.64+0x4], R59 ;  /* 0x0000043b0a000986 */ /* 0x000fe2000c101924 */
[----:B------:R-:W-:Y:S01]  /*5da0*/  ISETP.GT.AND P3, PT, R3, 0x8, P6 ;  /* 0x000000080300780c */ /* 0x000fe20003764270 */
[-C--:B------:R-:W-:Y:S01]  /*5db0*/  FMUL R69, R69, R88.reuse ;  /* 0x0000005845457220 */ /* 0x080fe20000400000 */
[----:B------:R-:W-:Y:S01]  /*5dc0*/  IADD3.X R7, R19, R9, R7, P1, P2 ;  /* 0x0000000913077210 */ /* 0x000fe20000fe4407 */
[-C--:B------:R-:W-:Y:S01]  /*5dd0*/  FMUL R71, R71, R88.reuse ;  /* 0x0000005847477220 */ /* 0x080fe20000400000 */
[----:B------:R-:W-:Y:S01]  /*5de0*/  ISETP.GT.AND P1, PT, R3, RZ, P5 ;  /* 0x000000ff0300720c */ /* 0x000fe20002f24270 */
[-C--:B------:R-:W-:Y:S01]  /*5df0*/  FMUL R73, R73, R88.reuse ;  /* 0x0000005849497220 */ /* 0x080fe20000400000 */
[----:B------:R-:W-:Y:S01]  /*5e00*/  ISETP.GT.AND P0, PT, R3, RZ, P4 ;  /* 0x000000ff0300720c */ /* 0x000fe20002704270 */
[-C--:B------:R-:W-:Y:S01]  /*5e10*/  FMUL R75, R75, R88.reuse ;  /* 0x000000584b4b7220 */ /* 0x080fe20000400000 */
[----:B------:R-:W-:Y:S01]  /*5e20*/  F2FP.TF32.F32.PACK_B R13, R13 ;  /* 0x0000000dff0d723e */ /* 0x000fe200024050ff */
[-C--:B------:R-:W-:Y:S01]  /*5e30*/  FMUL R77, R77, R88.reuse ;  /* 0x000000584d4d7220 */ /* 0x080fe20000400000 */
[----:B------:R-:W-:Y:S01]  /*5e40*/  F2FP.TF32.F32.PACK_B R5, R5 ;  /* 0x00000005ff05723e */ /* 0x000fe200024050ff */
[-C--:B------:R-:W-:Y:S01]  /*5e50*/  FMUL R79, R79, R88.reuse ;  /* 0x000000584f4f7220 */ /* 0x080fe20000400000 */
[----:B------:R-:W-:Y:S01]  /*5e60*/  F2FP.TF32.F32.PACK_B R61, R61 ;  /* 0x0000003dff3d723e */ /* 0x000fe200024050ff */
[----:B------:R0:W-:Y:S01]  /*5e70*/  @P3 STG.E desc[UR36][R10.64], R13 ;  /* 0x0000000d0a003986 */ /* 0x0001e2000c101924 */
[----:B------:R-:W-:Y:S01]  /*5e80*/  F2FP.TF32.F32.PACK_B R63, R63 ;  /* 0x0000003fff3f723e */ /* 0x000fe200024050ff */
[-C--:B------:R-:W-:Y:S01]  /*5e90*/  FMUL R81, R81, R88.reuse ;  /* 0x0000005851517220 */ /* 0x080fe20000400000 */
[C---:B------:R-:W-:Y:S01]  /*5ea0*/  ISETP.GT.AND P3, PT, R4.reuse, 0x10, PT ;  /* 0x000000100400780c */ /* 0x040fe20003f64270 */
[----:B------:R1:W-:Y:S01]  /*5eb0*/  @P1 STG.E desc[UR36][R8.64+0x20], R5 ;  /* 0x0000200508001986 */ /* 0x0003e2000c101924 */
[----:B------:R-:W-:Y:S01]  /*5ec0*/  ISETP.GT.AND P1, PT, R3, 0x8, P5 ;  /* 0x000000080300780c */ /* 0x000fe20002f24270 */
[-C--:B------:R-:W-:Y:S01]  /*5ed0*/  FMUL R83, R83, R88.reuse ;  /* 0x0000005853537220 */ /* 0x080fe20000400000 */
[----:B------:R-:W-:Y:S01]  /*5ee0*/  ISETP.GT.AND P2, PT, R4, 0x11, PT ;  /* 0x000000110400780c */ /* 0x000fe20003f44270 */
[----:B------:R-:W-:Y:S01]  /*5ef0*/  @P0 STG.E desc[UR36][R8.64+0x24], R61 ;  /* 0x0000243d08000986 */ /* 0x000fe2000c101924 */
[----:B------:R-:W-:Y:S01]  /*5f00*/  ISETP.GT.AND P0, PT, R3, 0x8, P4 ;  /* 0x000000080300780c */ /* 0x000fe20002704270 */
[-C--:B------:R-:W-:Y:S01]  /*5f10*/  FMUL R85, R85, R88.reuse ;  /* 0x0000005855557220 */ /* 0x080fe20000400000 */
[----:B------:R-:W-:Y:S01]  /*5f20*/  F2FP.TF32.F32.PACK_B R65, R65 ;  /* 0x00000041ff41723e */ /* 0x000fe200024050ff */
[-C--:B0-----:R-:W-:Y:S01]  /*5f30*/  FMUL R13, R62, R88.reuse ;  /* 0x000000583e0d7220 */ /* 0x081fe20000400000 */
[----:B------:R-:W-:Y:S01]  /*5f40*/  F2FP.TF32.F32.PACK_B R67, R67 ;  /* 0x00000043ff43723e */ /* 0x000fe200024050ff */
[-C--:B------:R-:W-:Y:S01]  /*5f50*/  FMUL R87, R87, R88.reuse ;  /* 0x0000005857577220 */ /* 0x080fe20000400000 */
[----:B------:R-:W-:Y:S01]  /*5f60*/  F2FP.TF32.F32.PACK_B R69, R69 ;  /* 0x00000045ff45723e */ /* 0x000fe200024050ff */
[-C--:B-1----:R-:W-:Y:S01]  /*5f70*/  FMUL R5, R64, R88.reuse ;  /* 0x0000005840057220 */ /* 0x082fe20000400000 */
[----:B------:R-:W-:Y:S01]  /*5f80*/  F2FP.TF32.F32.PACK_B R13, R13 ;  /* 0x0000000dff0d723e */ /* 0x000fe200024050ff */
[-C--:B------:R-:W-:Y:S01]  /*5f90*/  FMUL R25, R25, R88.reuse ;  /* 0x0000005819197220 */ /* 0x080fe20000400000 */
[----:B------:R-:W-:Y:S01]  /*5fa0*/  F2FP.TF32.F32.PACK_B R71, R71 ;  /* 0x00000047ff47723e */ /* 0x000fe200024050ff */
[-C--:B------:R-:W-:Y:S01]  /*5fb0*/  FMUL R27, R27, R88.reuse ;  /* 0x000000581b1b7220 */ /* 0x080fe20000400000 */
[----:B------:R-:W-:Y:S01]  /*5fc0*/  F2FP.TF32.F32.PACK_B R5, R5 ;  /* 0x00000005ff05723e */ /* 0x000fe200024050ff */
[----:B------:R-:W-:Y:S01]  /*5fd0*/  @P0 STG.E desc[UR36][R10.64+0x24], R63 ;  /* 0x0000243f0a000986 */ /* 0x000fe2000c101924 */
[----:B------:R-:W-:Y:S01]  /*5fe0*/  ISETP.GT.AND P0, PT, R3, RZ, P3 ;  /* 0x000000ff0300720c */ /* 0x000fe20001f04270 */
[-C--:B------:R-:W-:Y:S01]  /*5ff0*/  FMUL R29, R29, R88.reuse ;  /* 0x000000581d1d7220 */ /* 0x080fe20000400000 */
[----:B------:R-:W-:Y:S01]  /*6000*/  F2FP.TF32.F32.PACK_B R73, R73 ;  /* 0x00000049ff49723e */ /* 0x000fe200024050ff */
[----:B------:R0:W-:Y:S01]  /*6010*/  @P1 STG.E desc[UR36][R10.64+0x20], R13 ;  /* 0x0000200d0a001986 */ /* 0x0001e2000c101924 */
[C---:B------:R-:W-:Y:S01]  /*6020*/  ISETP.GT.AND P1, PT, R4.reuse, 0x19, PT ;  /* 0x000000190400780c */ /* 0x040fe20003f24270 */
[-C--:B------:R-:W-:Y:S01]  /*6030*/  FMUL R31, R31, R88.reuse ;  /* 0x000000581f1f7220 */ /* 0x080fe20000400000 */
[----:B------:R-:W-:Y:S01]  /*6040*/  F2FP.TF32.F32.PACK_B R75, R75 ;  /* 0x0000004bff4b723e */ /* 0x000fe200024050ff */
[-C--:B------:R-:W-:Y:S01]  /*6050*/  FMUL R33, R33, R88.reuse ;  /* 0x0000005821217220 */ /* 0x080fe20000400000 */
[C---:B------:R-:W-:Y:S01]  /*6060*/  ISETP.GT.AND P5, PT, R4.reuse, 0x28, PT ;  /* 0x000000280400780c */ /* 0x040fe20003fa4270 */
[-C--:B------:R-:W-:Y:S01]  /*6070*/  FMUL R35, R35, R88.reuse ;  /* 0x0000005823237220 */ /* 0x080fe20000400000 */
[----:B------:R-:W-:Y:S01]  /*6080*/  ISETP.GT.AND P4, PT, R4, 0x29, PT ;  /* 0x000000290400780c */ /* 0x000fe20003f84270 */
[-C--:B------:R-:W-:Y:S01]  /*6090*/  FMUL R37, R37, R88.reuse ;  /* 0x0000005825257220 */ /* 0x080fe20000400000 */
[----:B------:R-:W-:Y:S01]  /*60a0*/  F2FP.TF32.F32.PACK_B R77, R77 ;  /* 0x0000004dff4d723e */ /* 0x000fe200024050ff */
[----:B------:R1:W-:Y:S01]  /*60b0*/  @P0 STG.E desc[UR36][R8.64+0x40], R5 ;  /* 0x0000400508000986 */ /* 0x0003e2000c101924 */
[----:B------:R-:W-:Y:S01]  /*60c0*/  ISETP.GT.AND P0, PT, R3, RZ, P2 ;  /* 0x000000ff0300720c */ /* 0x000fe20001704270 */
[-C--:B0-----:R-:W-:Y:S01]  /*60d0*/  FMUL R13, R66, R88.reuse ;  /* 0x00000058420d7220 */ /* 0x081fe20000400000 */
[----:B------:R-:W-:Y:S01]  /*60e0*/  F2FP.TF32.F32.PACK_B R79, R79 ;  /* 0x0000004fff4f723e */ /* 0x000fe200024050ff */
[-C--:B------:R-:W-:Y:S01]  /*60f0*/  FMUL R39, R39, R88.reuse ;  /* 0x0000005827277220 */ /* 0x080fe20000400000 */
[----:B------:R-:W-:Y:S01]  /*6100*/  F2FP.TF32.F32.PACK_B R81, R81 ;  /* 0x00000051ff51723e */ /* 0x000fe200024050ff */
[-C--:B------:R-:W-:Y:S01]  /*6110*/  FMUL R41, R41, R88.reuse ;  /* 0x0000005829297220 */ /* 0x080fe20000400000 */
[----:B------:R-:W-:Y:S01]  /*6120*/  F2FP.TF32.F32.PACK_B R13, R13 ;  /* 0x0000000dff0d723e */ /* 0x000fe200024050ff */
[-C--:B------:R-:W-:Y:S01]  /*6130*/  FMUL R43, R43, R88.reuse ;  /* 0x000000582b2b7220 */ /* 0x080fe20000400000 */
[----:B------:R-:W-:Y:S01]  /*6140*/  F2FP.TF32.F32.PACK_B R83, R83 ;  /* 0x00000053ff53723e */ /* 0x000fe200024050ff */
[-C--:B------:R-:W-:Y:S01]  /*6150*/  FMUL R45, R45, R88.reuse ;  /* 0x000000582d2d7220 */ /* 0x080fe20000400000 */
[----:B------:R-:W-:Y:S01]  /*6160*/  P2R R57, PR, RZ, 0x20 ;  /* 0x00000020ff397803 */ /* 0x000fe20000000000 */
[-C--:B-1----:R-:W-:Y:S01]  /*6170*/  FMUL R5, R68, R88.reuse ;  /* 0x0000005844057220 */ /* 0x082fe20000400000 */
[----:B------:R-:W-:Y:S01]  /*6180*/  P2R R56, PR, RZ, 0x10 ;  /* 0x00000010ff387803 */ /* 0x000fe20000000000 */
[----:B------:R-:W-:Y:S01]  /*6190*/  @P0 STG.E desc[UR36][R8.64+0x44], R65 ;  /* 0x0000444108000986 */ /* 0x000fe2000c101924 */
[----:B------:R-:W-:Y:S01]  /*61a0*/  ISETP.GT.AND P0, PT, R3, 0x8, P3 ;  /* 0x000000080300780c */ /* 0x000fe20001f04270 */
[-C--:B------:R-:W-:Y:S01]  /*61b0*/  FMUL R47, R47, R88.reuse ;  /* 0x000000582f2f7220 */ /* 0x080fe20000400000 */
[----:B------:R-:W-:Y:S01]  /*61c0*/  F2FP.TF32.F32.PACK_B R5, R5 ;  /* 0x00000005ff05723e */ /* 0x000fe200024050ff */
[-C--:B------:R-:W-:Y:S01]  /*61d0*/  FMUL R49, R49, R88.reuse ;  /* 0x0000005831317220 */ /* 0x080fe20000400000 */
[----:B------:R-:W-:Y:S01]  /*61e0*/  ISETP.GT.AND P3, PT, R4, 0x30, PT ;  /* 0x000000300400780c */ /* 0x000fe20003f64270 */
[-C--:B------:R-:W-:Y:S01]  /*61f0*/  FMUL R51, R51, R88.reuse ;  /* 0x0000005833337220 */ /* 0x080fe20000400000 */
[----:B------:R-:W-:Y:S01]  /*6200*/  F2FP.TF32.F32.PACK_B R85, R85 ;  /* 0x00000055ff55723e */ /* 0x000fe200024050ff */
[-C--:B------:R-:W-:Y:S01]  /*6210*/  FMUL R53, R53, R88.reuse ;  /* 0x0000005835357220 */ /* 0x080fe20000400000 */
[----:B------:R-:W-:Y:S01]  /*6220*/  F2FP.TF32.F32.PACK_B R87, R87 ;  /* 0x00000057ff57723e */ /* 0x000fe200024050ff */
[----:B------:R-:W-:Y:S01]  /*6230*/  FMUL R55, R55, R88 ;  /* 0x0000005837377220 */ /* 0x000fe20000400000 */
[----:B------:R-:W-:-:S02]  /*6240*/  F2FP.TF32.F32.PACK_B R25, R25 ;  /* 0x00000019ff19723e */ /* 0x000fc400024050ff */
[----:B------:R-:W-:Y:S01]  /*6250*/  F2FP.TF32.F32.PACK_B R27, R27 ;  /* 0x0000001bff1b723e */ /* 0x000fe200024050ff */
[----:B------:R0:W-:Y:S01]  /*6260*/  @P0 STG.E desc[UR36][R10.64+0x40], R13 ;  /* 0x0000400d0a000986 */ /* 0x0001e2000c101924 */
[----:B------:R-:W-:Y:S02]  /*6270*/  ISETP.GT.AND P0, PT, R3, 0x8, P2 ;  /* 0x000000080300780c */ /* 0x000fe40001704270 */
[----:B------:R-:W-:Y:S02]  /*6280*/  ISETP.GT.AND P2, PT, R4, 0x18, PT ;  /* 0x000000180400780c */ /* 0x000fe40003f44270 */
[----:B------:R-:W-:Y:S02]  /*6290*/  F2FP.TF32.F32.PACK_B R29, R29 ;  /* 0x0000001dff1d723e */ /* 0x000fe400024050ff */
[----:B------:R-:W-:Y:S02]  /*62a0*/  F2FP.TF32.F32.PACK_B R31, R31 ;  /* 0x0000001fff1f723e */ /* 0x000fe400024050ff */
[----:B------:R-:W-:-:S02]  /*62b0*/  F2FP.TF32.F32.PACK_B R33, R33 ;  /* 0x00000021ff21723e */ /* 0x000fc400024050ff */
[----:B------:R-:W-:Y:S01]  /*62c0*/  F2FP.TF32.F32.PACK_B R35, R35 ;  /* 0x00000023ff23723e */ /* 0x000fe200024050ff */
[----:B0-----:R-:W-:Y:S01]  /*62d0*/  FMUL R13, R70, R88 ;  /* 0x00000058460d7220 */ /* 0x001fe20000400000 */
[----:B------:R-:W-:Y:S01]  /*62e0*/  F2FP.TF32.F32.PACK_B R37, R37 ;  /* 0x00000025ff25723e */ /* 0x000fe200024050ff */
[----:B------:R-:W-:Y:S01]  /*62f0*/  @P0 STG.E desc[UR36][R10.64+0x44], R67 ;  /* 0x000044430a000986 */ /* 0x000fe2000c101924 */
[----:B------:R-:W-:Y:S02]  /*6300*/  ISETP.GT.AND P0, PT, R3, RZ, P2 ;  /* 0x000000ff0300720c */ /* 0x000fe40001704270 */
[----:B------:R-:W-:Y:S02]  /*6310*/  F2FP.TF32.F32.PACK_B R13, R13 ;  /* 0x0000000dff0d723e */ /* 0x000fe400024050ff */
[----:B------:R-:W-:Y:S02]  /*6320*/  F2FP.TF32.F32.PACK_B R39, R39 ;  /* 0x00000027ff27723e */ /* 0x000fe400024050ff */
[----:B------:R-:W-:-:S02]  /*6330*/  F2FP.TF32.F32.PACK_B R41, R41 ;  /* 0x00000029ff29723e */ /* 0x000fc400024050ff */
[----:B------:R-:W-:Y:S02]  /*6340*/  F2FP.TF32.F32.PACK_B R43, R43 ;  /* 0x0000002bff2b723e */ /* 0x000fe400024050ff */
[----:B------:R-:W-:Y:S02]  /*6350*/  F2FP.TF32.F32.PACK_B R45, R45 ;  /* 0x0000002dff2d723e */ /* 0x000fe400024050ff */
[----:B------:R-:W-:Y:S01]  /*6360*/  F2FP.TF32.F32.PACK_B R47, R47 ;  /* 0x0000002fff2f723e */ /* 0x000fe200024050ff */
[----:B------:R0:W-:Y:S01]  /*6370*/  @P0 STG.E desc[UR36][R8.64+0x60], R5 ;  /* 0x0000600508000986 */ /* 0x0001e2000c101924 */
[----:B------:R-:W-:Y:S02]  /*6380*/  ISETP.GT.AND P0, PT, R3, RZ, P1 ;  /* 0x000000ff0300720c */ /* 0x000fe40000f04270 */
[----:B------:R-:W-:Y:S02]  /*6390*/  F2FP.TF32.F32.PACK_B R49, R49 ;  /* 0x00000031ff31723e */ /* 0x000fe400024050ff */
[----:B------:R-:W-:-:S02]  /*63a0*/  F2FP.TF32.F32.PACK_B R51, R51 ;  /* 0x00000033ff33723e */ /* 0x000fc400024050ff */
[----:B------:R-:W-:Y:S02]  /*63b0*/  F2FP.TF32.F32.PACK_B R53, R53 ;  /* 0x00000035ff35723e */ /* 0x000fe400024050ff */
[----:B------:R-:W-:Y:S01]  /*63c0*/  F2FP.TF32.F32.PACK_B R55, R55 ;  /* 0x00000037ff37723e */ /* 0x000fe200024050ff */
[----:B0-----:R-:W-:-:S04]  /*63d0*/  FMUL R5, R72, R88 ;  /* 0x0000005848057220 */ /* 0x001fc80000400000 */
[----:B------:R-:W-:Y:S01]  /*63e0*/  @P0 STG.E desc[UR36][R8.64+0x64], R69 ;  /* 0x0000644508000986 */ /* 0x000fe2000c101924 */
[----:B------:R-:W-:Y:S02]  /*63f0*/  ISETP.GT.AND P0, PT, R3, 0x8, P2 ;  /* 0x000000080300780c */ /* 0x000fe40001704270 */
[----:B------:R-:W-:Y:S02]  /*6400*/  ISETP.GT.AND P2, PT, R4, 0x20, PT ;  /* 0x000000200400780c */ /* 0x000fe40003f44270 */
[----:B------:R-:W-:-:S09]  /*6410*/  F2FP.TF32.F32.PACK_B R5, R5 ;  /* 0x00000005ff05723e */ /* 0x000fd200024050ff */
[----:B------:R0:W-:Y:S01]  /*6420*/  @P0 STG.E desc[UR36][R10.64+0x60], R13 ;  /* 0x0000600d0a000986 */ /* 0x0001e2000c101924 */
[----:B------:R-:W-:Y:S02]  /*6430*/  ISETP.GT.AND P0, PT, R3, 0x8, P1 ;  /* 0x000000080300780c */ /* 0x000fe40000f04270 */
[----:B------:R-:W-:Y:S01]  /*6440*/  ISETP.GT.AND P1, PT, R4, 0x21, PT ;  /* 0x000000210400780c */ /* 0x000fe20003f24270 */
[----:B0-----:R-:W-:-:S10]  /*6450*/  FMUL R13, R74, R88 ;  /* 0x000000584a0d7220 */ /* 0x001fd40000400000 */
[----:B------:R-:W-:Y:S01]  /*6460*/  @P0 STG.E desc[UR36][R10.64+0x64], R71 ;  /* 0x000064470a000986 */ /* 0x000fe2000c101924 */
[----:B------:R-:W-:Y:S02]  /*6470*/  ISETP.GT.AND P0, PT, R3, RZ, P2 ;  /* 0x000000ff0300720c */ /* 0x000fe40001704270 */
[----:B------:R-:W-:-:S11]  /*6480*/  F2FP.TF32.F32.PACK_B R13, R13 ;  /* 0x0000000dff0d723e */ /* 0x000fd600024050ff */
[----:B------:R0:W-:Y:S01]  /*6490*/  @P0 STG.E desc[UR36][R8.64+0x80], R5 ;  /* 0x0000800508000986 */ /* 0x0001e2000c101924 */
[----:B------:R-:W-:Y:S01]  /*64a0*/  ISETP.GT.AND P0, PT, R3, RZ, P1 ;  /* 0x000000ff0300720c */ /* 0x000fe20000f04270 */
[----:B0-----:R-:W-:-:S12]  /*64b0*/  FMUL R5, R76, R88 ;  /* 0x000000584c057220 */ /* 0x001fd80000400000 */
[----:B------:R-:W-:Y:S01]  /*64c0*/  @P0 STG.E desc[UR36][R8.64+0x84], R73 ;  /* 0x0000844908000986 */ /* 0x000fe2000c101924 */
[----:B------:R-:W-:Y:S02]  /*64d0*/  ISETP.GT.AND P0, PT, R3, 0x8, P2 ;  /* 0x000000080300780c */ /* 0x000fe40001704270 */
[----:B------:R-:W-:Y:S02]  /*64e0*/  F2FP.TF32.F32.PACK_B R5, R5 ;  /* 0x00000005ff05723e */ /* 0x000fe400024050ff */
[----:B------:R-:W-:-:S09]  /*64f0*/  ISETP.GT.AND P2, PT, R4, 0x38, PT ;  /* 0x000000380400780c */ /* 0x000fd20003f44270 */
[----:B------:R0:W-:Y:S01]  /*6500*/  @P0 STG.E desc[UR36][R10.64+0x80], R13 ;  /* 0x0000800d0a000986 */ /* 0x0001e2000c101924 */
[----:B------:R-:W-:Y:S01]  /*6510*/  ISETP.GT.AND P0, PT, R3, 0x8, P1 ;  /* 0x000000080300780c */ /* 0x000fe20000f04270 */
[----:B0-----:R-:W-:-:S12]  /*6520*/  FMUL R13, R78, R88 ;  /* 0x000000584e0d7220 */ /* 0x001fd80000400000 */
        /* <DEDUP_REMOVED lines=8> */
[----:B------:R-:W-:-:S11]  /*65b0*/  F2FP.TF32.F32.PACK_B R5, R5 ;  /* 0x00000005ff05723e */ /* 0x000fd600024050ff */
[----:B------:R0:W-:Y:S01]  /*65c0*/  @P0 STG.E desc[UR36][R10.64+0xa0], R13 ;  /* 0x0000a00d0a000986 */ /* 0x0001e2000c101924 */
[C---:B------:R-:W-:Y:S02]  /*65d0*/  ISETP.GT.AND P0, PT, R3.reuse, 0x8, P4 ;  /* 0x000000080300780c */ /* 0x040fe40002704270 */
[----:B------:R-:W-:Y:S01]  /*65e0*/  ISETP.GT.AND P4, PT, R3, 0x8, P2 ;  /* 0x000000080300780c */ /* 0x000fe20001784270 */
[----:B0-----:R-:W-:-:S10]  /*65f0*/  FMUL R13, R82, R88 ;  /* 0x00000058520d7220 */ /* 0x001fd40000400000 */
[----:B------:R-:W-:Y:S01]  /*6600*/  @P0 STG.E desc[UR36][R10.64+0xa4], R79 ;  /* 0x0000a44f0a000986 */ /* 0x000fe2000c101924 */
[----:B------:R-:W-:Y:S02]  /*6610*/  ISETP.GT.AND P0, PT, R3, RZ, P3 ;  /* 0x000000ff0300720c */ /* 0x000fe40001f04270 */
[----:B------:R-:W-:-:S11]  /*6620*/  F2FP.TF32.F32.PACK_B R13, R13 ;  /* 0x0000000dff0d723e */ /* 0x000fd600024050ff */
[----:B------:R0:W-:Y:S01]  /*6630*/  @P0 STG.E desc[UR36][R8.64+0xc0], R5 ;  /* 0x0000c00508000986 */ /* 0x0001e2000c101924 */
[----:B------:R-:W-:-:S04]  /*6640*/  ISETP.GT.AND P0, PT, R4, 0x31, PT ;  /* 0x000000310400780c */ /* 0x000fc80003f04270 */
[----:B------:R-:W-:Y:S01]  /*6650*/  ISETP.GT.AND P1, PT, R3, RZ, P0 ;  /* 0x000000ff0300720c */ /* 0x000fe20000724270 */
[----:B0-----:R-:W-:-:S05]  /*6660*/  FMUL R5, R84, R88 ;  /* 0x0000005854057220 */ /* 0x001fca0000400000 */
[----:B------:R-:W-:-:S07]  /*6670*/  F2FP.TF32.F32.PACK_B R5, R5 ;  /* 0x00000005ff05723e */ /* 0x000fce00024050ff */
[----:B------:R-:W-:Y:S01]  /*6680*/  @P1 STG.E desc[UR36][R8.64+0xc4], R81 ;  /* 0x0000c45108001986 */ /* 0x000fe2000c101924 */
[----:B------:R-:W-:-:S13]  /*6690*/  ISETP.GT.AND P1, PT, R3, 0x8, P3 ;  /* 0x000000080300780c */ /* 0x000fda0001f24270 */
[----:B------:R0:W-:Y:S01]  /*66a0*/  @P1 STG.E desc[UR36][R10.64+0xc0], R13 ;  /* 0x0000c00d0a001986 */ /* 0x0001e2000c101924 */
[----:B------:R-:W-:-:S13]  /*66b0*/  ISETP.GT.AND P1, PT, R3, 0x8, P0 ;  /* 0x000000080300780c */ /* 0x000fda0000724270 */
[----:B------:R-:W-:Y:S01]  /*66c0*/  @P1 STG.E desc[UR36][R10.64+0xc4], R83 ;  /* 0x0000c4530a001986 */ /* 0x000fe2000c101924 */
[----:B------:R-:W-:-:S05]  /*66d0*/  IADD3 R14, P1, R101, R10, RZ ;  /* 0x0000000a650e7210 */ /* 0x000fca0007f3e0ff */
[----:B------:R-:W-:Y:S01]  /*66e0*/  IMAD.X R15, R19, 0x1, R11, P1 ;  /* 0x00000001130f7824 */ /* 0x000fe200008e060b */
[----:B------:R-:W-:-:S13]  /*66f0*/  ISETP.GT.AND P1, PT, R3, RZ, P2 ;  /* 0x000000ff0300720c */ /* 0x000fda0001724270 */
[----:B------:R1:W-:Y:S01]  /*6700*/  @P1 STG.E desc[UR36][R8.64+0xe0], R5 ;  /* 0x0000e00508001986 */ /* 0x0003e2000c101924 */
[----:B------:R-:W-:-:S05]  /*6710*/  IADD3 R20, P1, R101, R10, RZ ;  /* 0x0000000a65147210 */ /* 0x000fca0007f3e0ff */
[----:B------:R-:W-:Y:S01]  /*6720*/  IMAD.X R21, R19, 0x1, R11, P1 ;  /* 0x0000000113157824 */ /* 0x000fe200008e060b */
[----:B------:R-:W-:-:S05]  /*6730*/  IADD3 R12, P1, R101, R8, RZ ;  /* 0x00000008650c7210 */ /* 0x000fca0007f3e0ff */
[----:B0-----:R-:W-:Y:S01]  /*6740*/  IMAD.X R13, R19, 0x1, R9, P1 ;  /* 0x00000001130d7824 */ /* 0x001fe200008e0609 */
[----:B------:R-:W-:Y:S01]  /*6750*/  ISETP.GT.AND P1, PT, R4, 0x39, PT ;  /* 0x000000390400780c */ /* 0x000fe20003f24270 */
[-C--:B-1----:R-:W-:Y:S01]  /*6760*/  FMUL R5, R86, R88.reuse ;  /* 0x0000005856057220 */ /* 0x082fe20000400000 */
[----:B------:R-:W-:Y:S02]  /*6770*/  FMUL R19, R24, R88 ;  /* 0x0000005818137220 */ /* 0x000fe40000400000 */
[----:B------:R-:W-:Y:S02]  /*6780*/  ISETP.GT.AND P5, PT, R3, RZ, P1 ;  /* 0x000000ff0300720c */ /* 0x000fe40000fa4270 */
[----:B------:R-:W-:Y:S02]  /*6790*/  F2FP.TF32.F32.PACK_B R5, R5 ;  /* 0x00000005ff05723e */ /* 0x000fe400024050ff */
[----:B------:R-:W-:-:S09]  /*67a0*/  F2FP.TF32.F32.PACK_B R19, R19 ;  /* 0x00000013ff13723e */ /* 0x000fd200024050ff */
[----:B------:R-:W-:Y:S01]  /*67b0*/  @P5 STG.E desc[UR36][R8.64+0xe4], R85 ;  /* 0x0000e45508005986 */ /* 0x000fe2000c101924 */
[----:B------:R-:W-:-:S03]  /*67c0*/  ISETP.GT.AND P5, PT, R4, 0x1, PT ;  /* 0x000000010400780c */ /* 0x000fc60003fa4270 */
[----:B------:R0:W-:Y:S01]  /*67d0*/  @P4 STG.E desc[UR36][R10.64+0xe0], R5 ;  /* 0x0000e0050a004986 */ /* 0x0001e2000c101924 */
[C---:B------:R-:W-:Y:S02]  /*67e0*/  ISETP.GT.AND P4, PT, R3.reuse, 0x8, P1 ;  /* 0x000000080300780c */ /* 0x040fe40000f84270 */
[----:B------:R-:W-:Y:S01]  /*67f0*/  ISETP.GT.AND P5, PT, R3, 0x80, P5 ;  /* 0x000000800300780c */ /* 0x000fe20002fa4270 */
[----:B0-----:R-:W-:-:S10]  /*6800*/  FMUL R5, R26, R88 ;  /* 0x000000581a057220 */ /* 0x001fd40000400000 */
[----:B------:R0:W-:Y:S01]  /*6810*/  @P4 STG.E desc[UR36][R10.64+0xe4], R87 ;  /* 0x0000e4570a004986 */ /* 0x0001e2000c101924 */
[C---:B------:R-:W-:Y:S01]  /*6820*/  ISETP.GT.AND P4, PT, R3.reuse, 0x80, P6 ;  /* 0x000000800300780c */ /* 0x040fe20003784270 */
[----:B------:R-:W-:Y:S01]  /*6830*/  @P5 IMAD.MOV.U32 R8, RZ, RZ, R12 ;  /* 0x000000ffff085224 */ /* 0x000fe200078e000c */
[----:B------:R-:W-:Y:S01]  /*6840*/  ISETP.GT.AND P6, PT, R3, 0x88, P6 ;  /* 0x000000880300780c */ /* 0x000fe200037c4270 */
[----:B------:R-:W-:Y:S01]  /*6850*/  @P5 IMAD.MOV.U32 R9, RZ, RZ, R13 ;  /* 0x000000ffff095224 */ /* 0x000fe200078e000d */
[----:B------:R-:W-:Y:S01]  /*6860*/  F2FP.TF32.F32.PACK_B R5, R5 ;  /* 0x00000005ff05723e */ /* 0x000fe200024050ff */
[----:B0-----:R-:W-:-:S08]  /*6870*/  FMUL R11, R28, R88 ;  /* 0x000000581c0b7220 */ /* 0x001fd00000400000 */
[----:B------:R0:W-:Y:S01]  /*6880*/  @P4 STG.E desc[UR36][R12.64], R19 ;  /* 0x000000130c004986 */ /* 0x0001e2000c101924 */
[----:B------:R-:W-:Y:S02]  /*6890*/  ISETP.NE.AND P4, PT, R56, RZ, PT ;  /* 0x000000ff3800720c */ /* 0x000fe40003f85270 */
[----:B------:R-:W-:Y:S01]  /*68a0*/  F2FP.TF32.F32.PACK_B R11, R11 ;  /* 0x0000000bff0b723e */ /* 0x000fe200024050ff */
[----:B------:R-:W-:Y:S01]  /*68b0*/  @P5 STG.E desc[UR36][R8.64+0x4], R25 ;  /* 0x0000041908005986 */ /* 0x000fe2000c101924 */
[----:B------:R-:W-:-:S03]  /*68c0*/  ISETP.NE.AND P5, PT, R57, RZ, PT ;  /* 0x000000ff3900720c */ /* 0x000fc60003fa5270 */
[----:B------:R1:W-:Y:S01]  /*68d0*/  @P6 STG.E desc[UR36][R14.64], R5 ;  /* 0x000000050e006986 */ /* 0x0003e2000c101924 */
[----:B------:R-:W-:Y:S01]  /*68e0*/  ISETP.GT.AND P6, PT, R4, 0x1, PT ;  /* 0x000000010400780c */ /* 0x000fe20003fc4270 */
[----:B0-----:R-:W-:-:S03]  /*68f0*/  FMUL R19, R52, R88 ;  /* 0x0000005834137220 */ /* 0x001fc60000400000 */
[----:B------:R-:W-:Y:S02]  /*6900*/  ISETP.GT.AND P6, PT, R3, 0x88, P6 ;  /* 0x000000880300780c */ /* 0x000fe400037c4270 */
[----:B------:R-:W-:Y:S01]  /*6910*/  F2FP.TF32.F32.PACK_B R19, R19 ;  /* 0x00000013ff13723e */ /* 0x000fe200024050ff */
[-C--:B-1----:R-:W-:Y:S01]  /*6920*/  FMUL R5, R30, R88.reuse ;  /* 0x000000581e057220 */ /* 0x082fe20000400000 */
[----:B------:R-:W-:-:S04]  /*6930*/  FMUL R15, R50, R88 ;  /* 0x00000058320f7220 */ /* 0x000fc80000400000 */
[----:B------:R-:W-:-:S05]  /*6940*/  F2FP.TF32.F32.PACK_B R5, R5 ;  /* 0x00000005ff05723e */ /* 0x000fca00024050ff */
[----:B------:R-:W-:Y:S01]  /*6950*/  @P6 STG.E desc[UR36][R20.64+0x4], R27 ;  /* 0x0000041b14006986 */ /* 0x000fe2000c101924 */
[----:B------:R-:W-:Y:S02]  /*6960*/  ISETP.GT.AND P6, PT, R4, 0x8, PT ;  /* 0x000000080400780c */ /* 0x000fe40003fc4270 */
[----:B------:R-:W-:Y:S02]  /*6970*/  F2FP.TF32.F32.PACK_B R15, R15 ;  /* 0x0000000fff0f723e */ /* 0x000fe400024050ff */
[----:B------:R-:W-:-:S13]  /*6980*/  ISETP.GT.AND P6, PT, R3, 0x80, P6 ;  /* 0x000000800300780c */ /* 0x000fda00037c4270 */
[----:B------:R-:W-:Y:S02]  /*6990*/  @P6 IMAD.MOV.U32 R8, RZ, RZ, R12 ;  /* 0x000000ffff086224 */ /* 0x000fe400078e000c */
[----:B------:R-:W-:-:S05]  /*69a0*/  @P6 IMAD.MOV.U32 R9, RZ, RZ, R13 ;  /* 0x000000ffff096224 */ /* 0x000fca00078e000d */
[----:B------:R0:W-:Y:S01]  /*69b0*/  @P6 STG.E desc[UR36][R8.64+0x20], R11 ;  /* 0x0000200b08006986 */ /* 0x0001e2000c101924 */
[----:B------:R-:W-:-:S04]  /*69c0*/  ISETP.GT.AND P6, PT, R4, 0x9, PT ;  /* 0x000000090400780c */ /* 0x000fc80003fc4270 */
[----:B------:R-:W-:Y:S01]  /*69d0*/  ISETP.GT.AND P6, PT, R3, 0x80, P6 ;  /* 0x000000800300780c */ /* 0x000fe200037c4270 */
[----:B0-----:R-:W-:-:S05]  /*69e0*/  FMUL R11, R32, R88 ;  /* 0x00000058200b7220 */ /* 0x001fca0000400000 */
[----:B------:R-:W-:-:S07]  /*69f0*/  F2FP.TF32.F32.PACK_B R11, R11 ;  /* 0x0000000bff0b723e */ /* 0x000fce00024050ff */
[----:B------:R-:W-:Y:S02]  /*6a00*/  @P6 IMAD.MOV.U32 R8, RZ, RZ, R12 ;  /* 0x000000ffff086224 */ /* 0x000fe400078e000c */
[----:B------:R-:W-:-:S05]  /*6a10*/  @P6 IMAD.MOV.U32 R9, RZ, RZ, R13 ;  /* 0x000000ffff096224 */ /* 0x000fca00078e000d */
[----:B------:R-:W-:Y:S01]  /*6a20*/  @P6 STG.E desc[UR36][R8.64+0x24], R29 ;  /* 0x0000241d08006986 */ /* 0x000fe2000c101924 */
[----:B------:R-:W-:-:S04]  /*6a30*/  ISETP.GT.AND P6, PT, R4, 0x8, PT ;  /* 0x000000080400780c */ /* 0x000fc80003fc4270 */
[----:B------:R-:W-:-:S13]  /*6a40*/  ISETP.GT.AND P6, PT, R3, 0x88, P6 ;  /* 0x000000880300780c */ /* 0x000fda00037c4270 */
[----:B------:R0:W-:Y:S01]  /*6a50*/  @P6 STG.E desc[UR36][R6.64+0x20], R5 ;  /* 0x0000200506006986 */ /* 0x0001e2000c101924 */
[----:B------:R-:W-:-:S04]  /*6a60*/  ISETP.GT.AND P6, PT, R4, 0x9, PT ;  /* 0x000000090400780c */ /* 0x000fc80003fc4270 */
[----:B------:R-:W-:Y:S01]  /*6a70*/  ISETP.GT.AND P6, PT, R3, 0x88, P6 ;  /* 0x000000880300780c */ /* 0x000fe200037c4270 */
[----:B0-----:R-:W-:-:S05]  /*6a80*/  FMUL R5, R34, R88 ;  /* 0x0000005822057220 */ /* 0x001fca0000400000 */
[----:B------:R-:W-:-:S07]  /*6a90*/  F2FP.TF32.F32.PACK_B R5, R5 ;  /* 0x00000005ff05723e */ /* 0x000fce00024050ff */
[----:B------:R-:W-:Y:S01]  /*6aa0*/  @P6 STG.E desc[UR36][R6.64+0x24], R31 ;  /* 0x0000241f06006986 */ /* 0x000fe2000c101924 */
[----:B------:R-:W-:-:S04]  /*6ab0*/  ISETP.GT.AND P6, PT, R4, 0x10, PT ;  /* 0x000000100400780c */ /* 0x000fc80003fc4270 */
        /* <DEDUP_REMOVED lines=50> */
[----:B------:R0:W-:Y:S01]  /*6de0*/  @P6 STG.E desc[UR36][R8.64+0x84], R41 ;  /* 0x0000842908006986 */ /* 0x0001e2000c101924 */
[----:B------:R-:W-:-:S04]  /*6df0*/  ISETP.GT.AND P6, PT, R4, 0x20, PT ;  /* 0x000000200400780c */ /* 0x000fc80003fc4270 */
[----:B------:R-:W-:Y:S01]  /*6e00*/  ISETP.GT.AND P6, PT, R3, 0x88, P6 ;  /* 0x000000880300780c */ /* 0x000fe200037c4270 */
[----:B0-----:R-:W-:-:S05]  /*6e10*/  FMUL R9, R44, R88 ;  /* 0x000000582c097220 */ /* 0x001fca0000400000 */
[----:B------:R-:W-:-:S07]  /*6e20*/  F2FP.TF32.F32.PACK_B R9, R9 ;  /* 0x00000009ff09723e */ /* 0x000fce00024050ff */
[----:B------:R0:W-:Y:S01]  /*6e30*/  @P6 STG.E desc[UR36][R6.64+0x80], R5 ;  /* 0x0000800506006986 */ /* 0x0001e2000c101924 */
[----:B------:R-:W-:-:S04]  /*6e40*/  ISETP.GT.AND P6, PT, R4, 0x21, PT ;  /* 0x000000210400780c */ /* 0x000fc80003fc4270 */
[----:B------:R-:W-:-:S13]  /*6e50*/  ISETP.GT.AND P6, PT, R3, 0x88, P6 ;  /* 0x000000880300780c */ /* 0x000fda00037c4270 */
[----:B------:R-:W-:Y:S02]  /*6e60*/  @P6 IMAD.MOV.U32 R4, RZ, RZ, R6 ;  /* 0x000000ffff046224 */ /* 0x000fe400078e0006 */
[----:B0-----:R-:W-:-:S05]  /*6e70*/  @P6 IMAD.MOV.U32 R5, RZ, RZ, R7 ;  /* 0x000000ffff056224 */ /* 0x001fca00078e0007 */
[----:B------:R0:W-:Y:S01]  /*6e80*/  @P6 STG.E desc[UR36][R4.64+0x84], R43 ;  /* 0x0000842b04006986 */ /* 0x0001e2000c101924 */
[C---:B------:R-:W-:Y:S02]  /*6e90*/  ISETP.GT.AND P6, PT, R3.reuse, 0x80, P5 ;  /* 0x000000800300780c */ /* 0x040fe40002fc4270 */
[----:B------:R-:W-:-:S11]  /*6ea0*/  ISETP.GT.AND P5, PT, R3, 0x88, P5 ;  /* 0x000000880300780c */ /* 0x000fd60002fa4270 */
[----:B0-----:R-:W-:Y:S02]  /*6eb0*/  @P6 IMAD.MOV.U32 R4, RZ, RZ, R12 ;  /* 0x000000ffff046224 */ /* 0x001fe400078e000c */
[----:B------:R-:W-:-:S05]  /*6ec0*/  @P6 IMAD.MOV.U32 R5, RZ, RZ, R13 ;  /* 0x000000ffff056224 */ /* 0x000fca00078e000d */
[----:B------:R0:W-:Y:S01]  /*6ed0*/  @P6 STG.E desc[UR36][R4.64+0xa0], R9 ;  /* 0x0000a00904006986 */ /* 0x0001e2000c101924 */
[C---:B------:R-:W-:Y:S02]  /*6ee0*/  ISETP.GT.AND P6, PT, R3.reuse, 0x80, P4 ;  /* 0x000000800300780c */ /* 0x040fe400027c4270 */
[----:B------:R-:W-:Y:S01]  /*6ef0*/  ISETP.GT.AND P4, PT, R3, 0x88, P4 ;  /* 0x000000880300780c */ /* 0x000fe20002784270 */
[----:B0-----:R-:W-:-:S10]  /*6f00*/  FMUL R9, R48, R88 ;  /* 0x0000005830097220 */ /* 0x001fd40000400000 */
[----:B------:R-:W-:Y:S02]  /*6f10*/  @P6 IMAD.MOV.U32 R4, RZ, RZ, R12 ;  /* 0x000000ffff046224 */ /* 0x000fe400078e000c */
[----:B------:R-:W-:Y:S01]  /*6f20*/  @P6 IMAD.MOV.U32 R5, RZ, RZ, R13 ;  /* 0x000000ffff056224 */ /* 0x000fe200078e000d */
[----:B------:R-:W-:-:S04]  /*6f30*/  F2FP.TF32.F32.PACK_B R9, R9 ;  /* 0x00000009ff09723e */ /* 0x000fc800024050ff */
[----:B------:R0:W-:Y:S02]  /*6f40*/  @P6 STG.E desc[UR36][R4.64+0xa4], R45 ;  /* 0x0000a42d04006986 */ /* 0x0001e4000c101924 */
[----:B0-----:R-:W-:Y:S02]  /*6f50*/  @P5 IMAD.MOV.U32 R4, RZ, RZ, R6 ;  /* 0x000000ffff045224 */ /* 0x001fe400078e0006 */
[----:B------:R-:W-:-:S05]  /*6f60*/  @P5 IMAD.MOV.U32 R5, RZ, RZ, R7 ;  /* 0x000000ffff055224 */ /* 0x000fca00078e0007 */
[----:B------:R0:W-:Y:S01]  /*6f70*/  @P5 STG.E desc[UR36][R4.64+0xa0], R11 ;  /* 0x0000a00b04005986 */ /* 0x0001e2000c101924 */
[C---:B------:R-:W-:Y:S02]  /*6f80*/  ISETP.GT.AND P5, PT, R3.reuse, 0x80, P3 ;  /* 0x000000800300780c */ /* 0x040fe40001fa4270 */
[----:B------:R-:W-:Y:S01]  /*6f90*/  ISETP.GT.AND P3, PT, R3, 0x88, P3 ;  /* 0x000000880300780c */ /* 0x000fe20001f64270 */
[----:B0-----:R-:W-:Y:S02]  /*6fa0*/  @P4 IMAD.MOV.U32 R4, RZ, RZ, R6 ;  /* 0x000000ffff044224 */ /* 0x001fe400078e0006 */
[----:B------:R-:W-:Y:S01]  /*6fb0*/  FMUL R11, R54, R88 ;  /* 0x00000058360b7220 */ /* 0x000fe20000400000 */
[----:B------:R-:W-:-:S04]  /*6fc0*/  @P4 IMAD.MOV.U32 R5, RZ, RZ, R7 ;  /* 0x000000ffff054224 */ /* 0x000fc800078e0007 */
[----:B------:R-:W-:Y:S01]  /*6fd0*/  F2FP.TF32.F32.PACK_B R11, R11 ;  /* 0x0000000bff0b723e */ /* 0x000fe200024050ff */
[----:B------:R0:W-:Y:S01]  /*6fe0*/  @P4 STG.E desc[UR36][R4.64+0xa4], R47 ;  /* 0x0000a42f04004986 */ /* 0x0001e2000c101924 */
[C---:B------:R-:W-:Y:S02]  /*6ff0*/  ISETP.GT.AND P4, PT, R3.reuse, 0x80, P0 ;  /* 0x000000800300780c */ /* 0x040fe40000784270 */
[----:B------:R-:W-:Y:S01]  /*7000*/  ISETP.GT.AND P0, PT, R3, 0x88, P0 ;  /* 0x000000880300780c */ /* 0x000fe20000704270 */
[----:B0-----:R-:W-:Y:S02]  /*7010*/  @P5 IMAD.MOV.U32 R4, RZ, RZ, R12 ;  /* 0x000000ffff045224 */ /* 0x001fe400078e000c */
[----:B------:R-:W-:-:S05]  /*7020*/  @P5 IMAD.MOV.U32 R5, RZ, RZ, R13 ;  /* 0x000000ffff055224 */ /* 0x000fca00078e000d */
        /* <DEDUP_REMOVED lines=10> */
[----:B------:R0:W-:Y:S02]  /*70d0*/  @P3 STG.E desc[UR36][R4.64+0xc0], R15 ;  /* 0x0000c00f04003986 */ /* 0x0001e4000c101924 */
[----:B0-----:R-:W-:Y:S02]  /*70e0*/  @P0 IMAD.MOV.U32 R4, RZ, RZ, R6 ;  /* 0x000000ffff040224 */ /* 0x001fe400078e0006 */
[----:B------:R-:W-:-:S05]  /*70f0*/  @P0 IMAD.MOV.U32 R5, RZ, RZ, R7 ;  /* 0x000000ffff050224 */ /* 0x000fca00078e0007 */
[----:B------:R0:W-:Y:S02]  /*7100*/  @P0 STG.E desc[UR36][R4.64+0xc4], R51 ;  /* 0x0000c43304000986 */ /* 0x0001e4000c101924 */
[----:B0-----:R-:W-:Y:S02]  /*7110*/  @P5 IMAD.MOV.U32 R4, RZ, RZ, R12 ;  /* 0x000000ffff045224 */ /* 0x001fe400078e000c */
[----:B------:R-:W-:-:S05]  /*7120*/  @P5 IMAD.MOV.U32 R5, RZ, RZ, R13 ;  /* 0x000000ffff055224 */ /* 0x000fca00078e000d */
[----:B------:R0:W-:Y:S04]  /*7130*/  @P5 STG.E desc[UR36][R4.64+0xe0], R19 ;  /* 0x0000e01304005986 */ /* 0x0001e8000c101924 */
[----:B------:R1:W-:Y:S01]  /*7140*/  @P4 STG.E desc[UR36][R12.64+0xe4], R53 ;  /* 0x0000e4350c004986 */ /* 0x0003e2000c101924 */
[----:B0-----:R-:W-:Y:S02]  /*7150*/  @P2 IMAD.MOV.U32 R4, RZ, RZ, R6 ;  /* 0x000000ffff042224 */ /* 0x001fe400078e0006 */
[----:B------:R-:W-:-:S05]  /*7160*/  @P2 IMAD.MOV.U32 R5, RZ, RZ, R7 ;  /* 0x000000ffff052224 */ /* 0x000fca00078e0007 */
[----:B------:R1:W-:Y:S04]  /*7170*/  @P2 STG.E desc[UR36][R4.64+0xe0], R11 ;  /* 0x0000e00b04002986 */ /* 0x0003e8000c101924 */
[----:B------:R1:W-:Y:S02]  /*7180*/  @P1 STG.E desc[UR36][R6.64+0xe4], R55 ;  /* 0x0000e43706001986 */ /* 0x0003e4000c101924 */
.L_x_152:
[----:B------:R-:W-:Y:S05]  /*7190*/  BSYNC B0 ;  /* 0x0000000000007941 */ /* 0x000fea0003800000 */
.L_x_28:
[----:B------:R-:W-:Y:S01]  /*71a0*/  IADD3 R16, P0, R16, UR38, RZ ;  /* 0x0000002610107c10 */ /* 0x000fe2000ff1e0ff */
[----:B------:R-:W-:Y:S01]  /*71b0*/  ULDC.64 UR4, c[0x0][0x650] ;  /* 0x0001940000047ab9 */ /* 0x000fe20000000a00 */
[----:B------:R-:W-:Y:S01]  /*71c0*/  PRMT R3, RZ, 0x7610, R3 ;  /* 0x00007610ff037816 */ /* 0x000fe20000000003 */
[----:B-----5:R-:W-:Y:S01]  /*71d0*/  IMAD.MOV.U32 R101, RZ, RZ, -0x1 ;  /* 0xffffffffff657424 */ /* 0x020fe200078e00ff */
[----:B------:R-:W-:Y:S01]  /*71e0*/  IADD3.X R17, R17, UR41, RZ, P0, !PT ;  /* 0x0000002911117c10 */ /* 0x000fe200087fe4ff */
[----:B------:R-:W-:Y:S01]  /*71f0*/  IMAD.MOV.U32 R19, RZ, RZ, -0x1 ;  /* 0xffffffffff137424 */ /* 0x000fe200078e00ff */
[----:B------:R-:W-:-:S04]  /*7200*/  ISETP.GE.U32.AND P0, PT, R16, UR4, PT ;  /* 0x0000000410007c0c */ /* 0x000fc8000bf06070 */
[----:B------:R-:W-:-:S13]  /*7210*/  ISETP.GE.U32.AND.EX P0, PT, R17, UR5, PT, P0 ;  /* 0x0000000511007c0c */ /* 0x000fda000bf06100 */
[----:B------:R-:W-:Y:S05]  /*7220*/  @P0 BRA `(.L_x_153) ;  /* 0x00000004004c0947 */ /* 0x000fea0003800000 */
[----:B-1----:R-:W1:Y:S01]  /*7230*/  LDC.64 R10, c[0x0][0x628] ;  /* 0x00018a00ff0a7b82 */ /* 0x002e620000000a00 */
[----:B0-23--:R-:W0:Y:S01]  /*7240*/  S2R R12, SR_CTAID.X ;  /* 0x00000000000c7919 */ /* 0x00de220000002500 */
[----:B------:R-:W-:Y:S02]  /*7250*/  IMAD.MOV.U32 R8, RZ, RZ, R16 ;  /* 0x000000ffff087224 */ /* 0x000fe400078e0010 */
[----:B------:R-:W-:Y:S01]  /*7260*/  IMAD.MOV.U32 R9, RZ, RZ, R17 ;  /* 0x000000ffff097224 */ /* 0x000fe200078e0011 */
[----:B------:R-:W2:Y:S03]  /*7270*/  S2R R20, SR_CTAID.Y ;  /* 0x0000000000147919 */ /* 0x000ea60000002600 */
[----:B------:R-:W3:Y:S08]  /*7280*/  LDC R0, c[0x0][0x630] ;  /* 0x00018c00ff007b82 */ /* 0x000ef00000000800 */
[----:B------:R-:W0:Y:S01]  /*7290*/  LDC.64 R14, c[0x0][0x620] ;  /* 0x00018800ff0e7b82 */ /* 0x000e220000000a00 */
[----:B-1----:R-:W-:-:S04]  /*72a0*/  ISETP.NE.U32.AND P0, PT, R10, RZ, PT ;  /* 0x000000ff0a00720c */ /* 0x002fc80003f05070 */
[----:B------:R-:W-:-:S13]  /*72b0*/  ISETP.NE.AND.EX P0, PT, R11, RZ, PT, P0 ;  /* 0x000000ff0b00720c */ /* 0x000fda0003f05300 */
[----:B0-23--:R-:W-:Y:S05]  /*72c0*/  @!P0 BRA `(.L_x_154) ;  /* 0x0000000000288947 */ /* 0x00dfea0003800000 */
        /* <DEDUP_REMOVED lines=10> */
.L_x_154:
[-CC-:B------:R-:W-:Y:S01]  /*7370*/  SHF.R.U64 R19, R8, R0.reuse, R9.reuse ;  /* 0x0000000008137219 */ /* 0x180fe20000001209 */
[----:B------:R-:W0:Y:S01]  /*7380*/  LDC.64 R26, c[0x0][0x640] ;  /* 0x00019000ff1a7b82 */ /* 0x000e220000000a00 */
[----:B------:R-:W-:Y:S01]  /*7390*/  SHF.R.U32.HI R0, RZ, R0, R9 ;  /* 0x00000000ff007219 */ /* 0x000fe20000011609 */
[----:B------:R-:W-:Y:S01]  /*73a0*/  ULDC UR4, c[0x0][0x150] ;  /* 0x0000540000047ab9 */ /* 0x000fe20000000800 */
[----:B------:R-:W-:Y:S02]  /*73b0*/  IADD3 R3, P0, RZ, -R19, RZ ;  /* 0x80000013ff037210 */ /* 0x000fe40007f1e0ff */
[----:B------:R-:W-:-:S03]  /*73c0*/  I2FP.F32.U32 R7, R12 ;  /* 0x0000000c00077245 */ /* 0x000fc60000201000 */
[----:B------:R-:W1:Y:S01]  /*73d0*/  LDC R6, c[0x0][0x618] ;  /* 0x00018600ff067b82 */ /* 0x000e620000000800 */
[----:B------:R-:W-:Y:S02]  /*73e0*/  IMAD.X R5, RZ, RZ, ~R0, P0 ;  /* 0x000000ffff057224 */ /* 0x000fe400000e0e00 */
[----:B------:R-:W-:Y:S01]  /*73f0*/  FMUL R7, R7, UR4 ;  /* 0x0000000407077c20 */ /* 0x000fe20008400000 */
[----:B------:R-:W-:Y:S01]  /*7400*/  ULDC UR4, c[0x0][0x154] ;  /* 0x0000550000047ab9 */ /* 0x000fe20000000800 */
[-C--:B------:R-:W-:Y:S02]  /*7410*/  IMAD R0, R5, R14.reuse, RZ ;  /* 0x0000000e05007224 */ /* 0x080fe400078e02ff */
[C---:B------:R-:W-:Y:S01]  /*7420*/  IMAD.WIDE.U32 R4, R3.reuse, R14, R16 ;  /* 0x0000000e03047225 */ /* 0x040fe200078e0010 */
[----:B------:R-:W2:Y:S01]  /*7430*/  LDC R11, c[0x0][0x608] ;  /* 0x00018200ff0b7b82 */ /* 0x000ea20000000800 */
[----:B------:R-:W3:Y:S02]  /*7440*/  F2I.U32.TRUNC.NTZ R7, R7 ;  /* 0x0000000700077305 */ /* 0x000ee4000020f000 */
[----:B------:R-:W-:-:S04]  /*7450*/  IMAD R3, R3, R15, R0 ;  /* 0x0000000f03037224 */ /* 0x000fc800078e0200 */
[----:B------:R-:W-:Y:S01]  /*7460*/  IMAD.IADD R3, R5, 0x1, R3 ;  /* 0x0000000105037824 */ /* 0x000fe200078e0203 */
[----:B------:R-:W5:Y:S01]  /*7470*/  LDC R8, c[0x0][0x658] ;  /* 0x00019600ff087b82 */ /* 0x000f620000000800 */
[----:B------:R-:W-:Y:S02]  /*7480*/  I2FP.F32.U32 R5, R20 ;  /* 0x0000001400057245 */ /* 0x000fe40000201000 */
[----:B0-----:R-:W-:-:S04]  /*7490*/  ISETP.NE.U32.AND P0, PT, R26, RZ, PT ;  /* 0x000000ff1a00720c */ /* 0x001fc80003f05070 */
[----:B------:R-:W-:Y:S01]  /*74a0*/  ISETP.NE.AND.EX P0, PT, R27, RZ, PT, P0 ;  /* 0x000000ff1b00720c */ /* 0x000fe20003f05300 */
[----:B------:R-:W0:Y:S01]  /*74b0*/  LDC R9, c[0x0][0x144] ;  /* 0x00005100ff097b82 */ /* 0x000e220000000800 */
[-C--:B-1----:R-:W-:Y:S01]  /*74c0*/  SHF.R.U64 R13, R4, R6.reuse, R3 ;  /* 0x00000006040d7219 */ /* 0x082fe20000001203 */
[----:B---3--:R-:W-:Y:S01]  /*74d0*/  IMAD.MOV R7, RZ, RZ, -R7 ;  /* 0x000000ffff077224 */ /* 0x008fe200078e0a07 */
[----:B------:R-:W-:Y:S01]  /*74e0*/  SHF.R.U32.HI R0, RZ, R6, R3 ;  /* 0x00000006ff007219 */ /* 0x000fe20000011603 */
[----:B------:R-:W-:-:S04]  /*74f0*/  FMUL R6, R5, UR4 ;  /* 0x0000000405067c20 */ /* 0x000fc80008400000 */
[----:B------:R-:W1:Y:S01]  /*7500*/  LDC R21, c[0x0][0x148] ;  /* 0x00005200ff157b82 */ /* 0x000e620000000800 */
[----:B------:R3:W0:Y:S01]  /*7510*/  F2I.U32.TRUNC.NTZ R14, R6 ;  /* 0x00000006000e7305 */ /* 0x000622000020f000 */
[-CC-:B--2---:R-:W-:Y:S02]  /*7520*/  SHF.R.U64 R10, R13, R11.reuse, R0.reuse ;  /* 0x0000000b0d0a7219 */ /* 0x184fe40000001200 */
[----:B------:R-:W-:-:S04]  /*7530*/  SHF.R.U32.HI R3, RZ, R11, R0 ;  /* 0x0000000bff037219 */ /* 0x000fc80000011600 */
[----:B------:R-:W2:Y:S01]  /*7540*/  LDC R24, c[0x0][0x648] ;  /* 0x00019200ff187b82 */ /* 0x000ea20000000800 */
[-CC-:B-----5:R-:W-:Y:S02]  /*7550*/  SHF.R.U64 R15, R10, R8.reuse, R3.reuse ;  /* 0x000000080a0f7219 */ /* 0x1a0fe40000001203 */
[----:B------:R-:W-:-:S03]  /*7560*/  SHF.R.U32.HI R5, RZ, R8, R3 ;  /* 0x00000008ff057219 */ /* 0x000fc60000011603 */
[----:B------:R-:W-:Y:S02]  /*7570*/  IMAD.MOV.U32 R4, RZ, RZ, R15 ;  /* 0x000000ffff047224 */ /* 0x000fe400078e000f */
[----:B------:R-:W1:Y:S01]  /*7580*/  LDC R28, c[0x0][0x638] ;  /* 0x00018e00ff1c7b82 */ /* 0x000e620000000800 */
[----:B0-----:R-:W-:-:S07]  /*7590*/  IMAD R25, R9, R7, R12 ;  /* 0x0000000709197224 */ /* 0x001fce00078e020c */
[----:B------:R-:W0:Y:S08]  /*75a0*/  LDC R29, c[0x0][0x610] ;  /* 0x00018400ff1d7b82 */ /* 0x000e300000000800 */
[----:B------:R-:W0:Y:S01]  /*75b0*/  LDC R30, c[0x0][0x600] ;  /* 0x00018000ff1e7b82 */ /* 0x000e220000000800 */
[----:B---3--:R-:W-:Y:S05]  /*75c0*/  @!P0 BRA `(.L_x_155) ;  /* 0x0000000000288947 */ /* 0x008fea0003800000 */
[----:B------:R-:W3:Y:S02]  /*75d0*/  LDC R0, c[0x0][0x64c] ;  /* 0x00019300ff007b82 */ /* 0x000ee40000000800 */
[----:B---3--:R-:W-:-:S05]  /*75e0*/  IADD3 R3, P0, R15, R0, RZ ;  /* 0x000000000f037210 */ /* 0x008fca0007f1e0ff */
        /* <DEDUP_REMOVED lines=8> */
.L_x_155:
[----:B------:R-:W-:Y:S01]  /*7670*/  ISETP.NE.AND P0, PT, R2, 0x1, PT ;  /* 0x000000010200780c */ /* 0x000fe20003f05270 */
[----:B------:R-:W-:Y:S01]  /*7680*/  IMAD.MOV R14, RZ, RZ, -R14 ;  /* 0x000000ffff0e7224 */ /* 0x000fe200078e0a0e */
[----:B--2---:R-:W-:Y:S02]  /*7690*/  SHF.R.U64 R0, R4, R24, R5 ;  /* 0x0000001804007219 */ /* 0x004fe40000001205 */
[----:B------:R-:W-:Y:S02]  /*76a0*/  LOP3.LUT R3, R10, R99, RZ, 0xc0, !PT ;  /* 0x000000630a037212 */ /* 0x000fe400078ec0ff */
[----:B------:R-:W-:Y:S01]  /*76b0*/  LOP3.LUT R6, R13, R98, RZ, 0xc0, !PT ;  /* 0x000000620d067212 */ /* 0x000fe200078ec0ff */
[----:B------:R-:W-:Y:S02]  /*76c0*/  IMAD.MOV R4, RZ, RZ, -R0 ;  /* 0x000000ffff047224 */ /* 0x000fe400078e0a00 */
[----:B------:R-:W-:Y:S02]  /*76d0*/  IMAD R0, R94, R0, R3 ;  /* 0x000000005e007224 */ /* 0x000fe400078e0203 */
[----:B-1----:R-:W-:-:S02]  /*76e0*/  IMAD R3, R4, R28, R15 ;  /* 0x0000001c04037224 */ /* 0x002fc400078e020f */
[----:B------:R-:W-:Y:S02]  /*76f0*/  @P0 IMAD R25, R21, R14, R20 ;  /* 0x0000000e15190224 */ /* 0x000fe400078e0214 */
[----:B0-----:R-:W-:Y:S02]  /*7700*/  IMAD R5, R3, R30, R6 ;  /* 0x0000001e03057224 */ /* 0x001fe400078e0206 */
[----:B------:R-:W-:Y:S02]  /*7710*/  IMAD R0, R0, R29, R25 ;  /* 0x0000001d00007224 */ /* 0x000fe400078e0219 */
[----:B------:R-:W-:-:S03]  /*7720*/  IMAD.MOV.U32 R4, RZ, RZ, 0x1 ;  /* 0x00000001ff047424 */ /* 0x000fc600078e00ff */
[----:B------:R-:W-:Y:S02]  /*7730*/  SEL R101, R5, R0, !P0 ;  /* 0x0000000005657207 */ /* 0x000fe40004000000 */
[----:B------:R-:W-:Y:S02]  /*7740*/  PRMT R3, R4, 0x7610, R3 ;  /* 0x0000761004037816 */ /* 0x000fe40000000003 */
[----:B------:R-:W-:-:S07]  /*7750*/  SEL R0, R0, R5, !P0 ;  /* 0x0000000500007207 */ /* 0x000fce0004000000 */
.L_x_153:
[----:B------:R-:W-:Y:S01]  /*7760*/  UIMAD.WIDE.U32 UR4, UR42, 0x24924925, URZ ;  /* 0x249249252a0478a5 */ /* 0x000fe2000f8e003f */
[----:B------:R-:W-:Y:S01]  /*7770*/  LOP3.LUT P0, RZ, R3, 0xff, RZ, 0xc0, !PT ;  /* 0x000000ff03ff7812 */ /* 0x000fe2000780c0ff */
[----:B------:R-:W-:Y:S02]  /*7780*/  IMAD.MOV.U32 R111, RZ, RZ, R0 ;  /* 0x000000ffff6f7224 */ /* 0x000fe400078e0000 */
[----:B------:R-:W-:-:S04]  /*7790*/  UIADD3 UR4, UR42, -UR5, URZ ;  /* 0x800000052a047290 */ /* 0x000fc8000fffe03f */
[----:B------:R-:W-:-:S04]  /*77a0*/  ULEA.HI UR4, UR4, UR5, URZ, 0x1f ;  /* 0x0000000504047291 */ /* 0x000fc8000f8ff83f */
[----:B------:R-:W-:-:S04]  /*77b0*/  USHF.R.U32.HI UR4, URZ, 0x2, UR4 ;  /* 0x000000023f047899 */ /* 0x000fc80008011604 */
[----:B------:R-:W-:Y:S01]  /*77c0*/  UIMAD UR42, UR4, -0x7, UR42 ;  /* 0xfffffff9042a78a4 */ /* 0x000fe2000f8e022a */
[----:B------:R-:W-:Y:S11]  /*77d0*/  @P0 BRA `(.L_x_156) ;  /* 0xffffff9800a00947 */ /* 0x000ff6000383ffff */
[----:B------:R-:W-:Y:S05]  /*77e0*/  EXIT ;  /* 0x000000000000794d */ /* 0x000fea0003800000 */
.L_x_3:
        /* <DEDUP_REMOVED lines=26> */
.L_x_158:
[--C-:B------:R-:W-:Y:S01]  /*7990*/  SHF.R.U64 R14, R12, R20, R13.reuse ;  /* 0x000000140c0e7219 */ /* 0x100fe2000000120d */
[----:B------:R-:W0:Y:S01]  /*79a0*/  LDC R24, c[0x0][0x618] ;  /* 0x00018600ff187b82 */ /* 0x000e220000000800 */
[----:B------:R-:W-:Y:S01]  /*79b0*/  I2FP.F32.U32 R8, R6 ;  /* 0x0000000600087245 */ /* 0x000fe20000201000 */
[----:B------:R-:W-:Y:S01]  /*79c0*/  ULDC UR4, c[0x0][0x150] ;  /* 0x0000540000047ab9 */ /* 0x000fe20000000800 */
[----:B------:R-:W-:Y:S02]  /*79d0*/  SHF.R.U32.HI R7, RZ, R20, R13 ;  /* 0x00000014ff077219 */ /* 0x000fe4000001160d */
[----:B------:R-:W-:Y:S01]  /*79e0*/  IADD3 R11, P0, RZ, -R14, RZ ;  /* 0x8000000eff0b7210 */ /* 0x000fe20007f1e0ff */
[----:B------:R-:W-:Y:S01]  /*79f0*/  FMUL R13, R8, UR4 ;  /* 0x00000004080d7c20 */ /* 0x000fe20008400000 */
[----:B------:R-:W-:Y:S01]  /*7a00*/  ULDC UR4, c[0x0][0x154] ;  /* 0x0000550000047ab9 */ /* 0x000fe20000000800 */
[----:B------:R-:W1:Y:S02]  /*7a10*/  LDC.64 R26, c[0x0][0x640] ;  /* 0x00019000ff1a7b82 */ /* 0x000e640000000a00 */
[----:B------:R-:W-:-:S02]  /*7a20*/  IMAD.X R7, RZ, RZ, ~R7, P0 ;  /* 0x000000ffff077224 */ /* 0x000fc400000e0e07 */
[----:B------:R-:W2:Y:S01]  /*7a30*/  F2I.U32.TRUNC.NTZ R13, R13 ;  /* 0x0000000d000d7305 */ /* 0x000ea2000020f000 */
[----:B------:R-:W-:-:S03]  /*7a40*/  IMAD.WIDE.U32 R8, R11, R22, R16 ;  /* 0x000000160b087225 */ /* 0x000fc600078e0010 */
[----:B------:R-:W3:Y:S01]  /*7a50*/  LDC R15, c[0x0][0x144] ;  /* 0x00005100ff0f7b82 */ /* 0x000ee20000000800 */
[----:B------:R-:W-:-:S04]  /*7a60*/  IMAD R10, R7, R22, RZ ;  /* 0x00000016070a7224 */ /* 0x000fc800078e02ff */
[----:B------:R-:W-:Y:S02]  /*7a70*/  IMAD R7, R11, R23, R10 ;  /* 0x000000170b077224 */ /* 0x000fe400078e020a */
[----:B------:R-:W-:Y:S01]  /*7a80*/  IMAD.MOV.U32 R10, RZ, RZ, -0x1 ;  /* 0xffffffffff0a7424 */ /* 0x000fe200078e00ff */
[----:B------:R-:W4:Y:S01]  /*7a90*/  LDC R20, c[0x0][0x608] ;  /* 0x00018200ff147b82 */ /* 0x000f220000000800 */
[----:B------:R-:W-:Y:S01]  /*7aa0*/  IMAD.IADD R7, R9, 0x1, R7 ;  /* 0x0000000109077824 */ /* 0x000fe200078e0207 */
[----:B------:R-:W-:-:S04]  /*7ab0*/  I2FP.F32.U32 R9, R5 ;  /* 0x0000000500097245 */ /* 0x000fc80000201000 */
[-C--:B0-----:R-:W-:Y:S01]  /*7ac0*/  SHF.R.U64 R12, R8, R24.reuse, R7 ;  /* 0x00000018080c7219 */ /* 0x081fe20000001207 */
[----:B--2---:R-:W-:Y:S01]  /*7ad0*/  IMAD.MOV R8, RZ, RZ, -R13 ;  /* 0x000000ffff087224 */ /* 0x004fe200078e0a0d */
[----:B------:R-:W0:Y:S01]  /*7ae0*/  LDC R11, c[0x0][0x658] ;  /* 0x00019600ff0b7b82 */ /* 0x000e220000000800 */
[----:B-1----:R-:W-:Y:S01]  /*7af0*/  ISETP.NE.U32.AND P0, PT, R26, RZ, PT ;  /* 0x000000ff1a00720c */ /* 0x002fe20003f05070 */
[----:B------:R-:W-:Y:S01]  /*7b00*/  FMUL R9, R9, UR4 ;  /* 0x0000000409097c20 */ /* 0x000fe20008400000 */
[----:B------:R-:W-:Y:S02]  /*7b10*/  SHF.R.U32.HI R7, RZ, R24, R7 ;  /* 0x00000018ff077219 */ /* 0x000fe40000011607 */
[----:B------:R-:W-:-:S03]  /*7b20*/  ISETP.NE.AND.EX P0, PT, R27, RZ, PT, P0 ;  /* 0x000000ff1b00720c */ /* 0x000fc60003f05300 */
[----:B------:R-:W1:Y:S01]  /*7b30*/  LDC R22, c[0x0][0x148] ;  /* 0x00005200ff167b82 */ /* 0x000e620000000800 */
[----:B---3--:R-:W-:Y:S02]  /*7b40*/  IMAD R23, R15, R8, R6 ;  /* 0x000000080f177224 */ /* 0x008fe400078e0206 */
[----:B------:R-:W-:-:S05]  /*7b50*/  IMAD.MOV.U32 R8, RZ, RZ, 0x1 ;  /* 0x00000001ff087424 */ /* 0x000fca00078e00ff */
[----:B------:R-:W2:Y:S01]  /*7b60*/  LDC R21, c[0x0][0x600] ;  /* 0x00018000ff157b82 */ /* 0x000ea20000000800 */
[-CC-:B----4-:R-:W-:Y:S02]  /*7b70*/  SHF.R.U64 R15, R12, R20.reuse, R7.reuse ;  /* 0x000000140c0f7219 */ /* 0x190fe40000001207 */
[----:B------:R-:W-:Y:S02]  /*7b80*/  SHF.R.U32.HI R6, RZ, R20, R7 ;  /* 0x00000014ff067219 */ /* 0x000fe40000011607 */
[----:B------:R3:W4:Y:S03]  /*7b90*/  F2I.U32.TRUNC.NTZ R20, R9 ;  /* 0x0000000900147305 */ /* 0x000726000020f000 */
[----:B------:R-:W1:Y:S01]  /*7ba0*/  LDC R25, c[0x0][0x648] ;  /* 0x00019200ff197b82 */ /* 0x000e620000000800 */
[-C--:B0-----:R-:W-:Y:S02]  /*7bb0*/  SHF.R.U64 R19, R15, R11.reuse, R6 ;  /* 0x0000000b0f137219 */ /* 0x081fe40000001206 */
[----:B------:R-:W-:-:S02]  /*7bc0*/  SHF.L.U32 R10, R10, R11, RZ ;  /* 0x0000000b0a0a7219 */ /* 0x000fc400000006ff */
[-C--:B------:R-:W-:Y:S01]  /*7bd0*/  SHF.R.U32.HI R7, RZ, R11.reuse, R6 ;  /* 0x0000000bff077219 */ /* 0x080fe20000011606 */
[----:B------:R-:W-:Y:S01]  /*7be0*/  IMAD.MOV.U32 R6, RZ, RZ, R19 ;  /* 0x000000ffff067224 */ /* 0x000fe200078e0013 */
[----:B------:R-:W-:Y:S01]  /*7bf0*/  SHF.L.U32 R24, R8, R11, RZ ;  /* 0x0000000b08187219 */ /* 0x000fe200000006ff */
[----:B------:R-:W0:Y:S01]  /*7c00*/  LDC R28, c[0x0][0x638] ;  /* 0x00018e00ff1c7b82 */ /* 0x000e220000000800 */
[----:B------:R-:W-:-:S07]  /*7c10*/  LOP3.LUT R30, RZ, R10, RZ, 0x33, !PT ;  /* 0x0000000aff1e7212 */ /* 0x000fce00078e33ff */
[----:B------:R-:W0:Y:S01]  /*7c20*/  LDC R29, c[0x0][0x610] ;  /* 0x00018400ff1d7b82 */ /* 0x000e220000000800 */
[----:B---34-:R-:W-:Y:S05]  /*7c30*/  @!P0 BRA `(.L_x_159) ;  /* 0x0000000000288947 */ /* 0x018fea0003800000 */
        /* <DEDUP_REMOVED lines=10> */
.L_x_159:
[----:B------:R-:W-:Y:S01]  /*7ce0*/  ISETP.NE.AND P0, PT, R2, 0x1, PT ;  /* 0x000000010200780c */ /* 0x000fe20003f05270 */
[----:B--2---:R-:W-:Y:S01]  /*7cf0*/  VIADD R9, R21, 0xffffffff ;  /* 0xffffffff15097836 */ /* 0x004fe20000000000 */
[----:B-1----:R-:W-:Y:S01]  /*7d00*/  SHF.R.U64 R7, R6, R25, R7 ;  /* 0x0000001906077219 */ /* 0x002fe20000001207 */
[----:B------:R-:W-:Y:S01]  /*7d10*/  IMAD.MOV R20, RZ, RZ, -R20 ;  /* 0x000000ffff147224 */ /* 0x000fe200078e0a14 */
[----:B------:R-:W-:Y:S02]  /*7d20*/  LOP3.LUT R6, R15, R30, RZ, 0xc0, !PT ;  /* 0x0000001e0f067212 */ /* 0x000fe400078ec0ff */
[----:B------:R-:W-:Y:S01]  /*7d30*/  LOP3.LUT R12, R12, R9, RZ, 0xc0, !PT ;  /* 0x000000090c0c7212 */ /* 0x000fe200078ec0ff */
[----:B------:R-:W-:Y:S02]  /*7d40*/  IMAD.MOV R8, RZ, RZ, -R7 ;  /* 0x000000ffff087224 */ /* 0x000fe400078e0a07 */
[----:B------:R-:W-:Y:S02]  /*7d50*/  IMAD R6, R24, R7, R6 ;  /* 0x0000000718067224 */ /* 0x000fe400078e0206 */
[----:B------:R-:W-:-:S02]  /*7d60*/  IMAD.MOV.U32 R9, RZ, RZ, 0x1 ;  /* 0x00000001ff097424 */ /* 0x000fc400078e00ff */
[----:B------:R-:W-:Y:S02]  /*7d70*/  @P0 IMAD R23, R22, R20, R5 ;  /* 0x0000001416170224 */ /* 0x000fe400078e0205 */
[----:B0-----:R-:W-:Y:S02]  /*7d80*/  IMAD R5, R8, R28, R19 ;  /* 0x0000001c08057224 */ /* 0x001fe400078e0213 */
[----:B------:R-:W-:Y:S02]  /*7d90*/  IMAD R19, R6, R29, R23 ;  /* 0x0000001d06137224 */ /* 0x000fe400078e0217 */
[----:B------:R-:W-:Y:S02]  /*7da0*/  IMAD R6, R5, R21, R12 ;  /* 0x0000001505067224 */ /* 0x000fe400078e020c */
[----:B------:R-:W-:-:S03]  /*7db0*/  IMAD.MOV.U32 R8, RZ, RZ, R14 ;  /* 0x000000ffff087224 */ /* 0x000fc600078e000e */
[----:B------:R-:W-:Y:S02]  /*7dc0*/  SEL R20, R6, R19, !P0 ;  /* 0x0000001306147207 */ /* 0x000fe40004000000 */
[----:B------:R-:W-:-:S07]  /*7dd0*/  SEL R19, R19, R6, !P0 ;  /* 0x0000000613137207 */ /* 0x000fce0004000000 */
.L_x_157:
[----:B------:R-:W-:-:S08]  /*7de0*/  NOP ;  /* 0x0000000000007918 */ /* 0x000fd00000000000 */
[----:B------:R-:W0:-:S00]  /*7df0*/  USETMAXREG.DEALLOC.CTAPOOL 0x28 ;  /* 0x00000028000079c8 */ /* 0x000e0000080e0500 */
[----:B0-----:R-:W-:-:S13]  /*7e00*/  ISETP.NE.AND P0, PT, R0, RZ, PT ;  /* 0x000000ff0000720c */ /* 0x001fda0003f05270 */
[----:B------:R-:W-:Y:S05]  /*7e10*/  @P0 EXIT ;  /* 0x000000000000094d */ /* 0x000fea0003800000 */
[----:B------:R-:W-:Y:S01]  /*7e20*/  LOP3.LUT P0, RZ, R9, 0xff, RZ, 0xc0, !PT ;  /* 0x000000ff09ff7812 */ /* 0x000fe2000780c0ff */
[----:B------:R-:W-:Y:S02]  /*7e30*/  IMAD.MOV.U32 R0, RZ, RZ, 0x1 ;  /* 0x00000001ff007424 */ /* 0x000fe400078e00ff */
[----:B------:R-:W-:-:S10]  /*7e40*/  IMAD.MOV.U32 R12, RZ, RZ, RZ ;  /* 0x000000ffff0c7224 */ /* 0x000fd400078e00ff */
[----:B------:R-:W-:Y:S05]  /*7e50*/  @!P0 BRA `(.L_x_160) ;  /* 0x0000000c004c8947 */ /* 0x000fea0003800000 */
[----:B------:R-:W0:Y:S01]  /*7e60*/  LDC R0, c[0x0][0x28c] ;  /* 0x0000a300ff007b82 */ /* 0x000e220000000800 */
[----:B------:R-:W-:Y:S01]  /*7e70*/  LOP3.LUT P0, RZ, R3, 0x1f, RZ, 0xc0, !PT ;  /* 0x0000001f03ff7812 */ /* 0x000fe2000780c0ff */
[----:B------:R-:W-:Y:S01]  /*7e80*/  ULDC UR5, c[0x0][0x658] ;  /* 0x0001960000057ab9 */ /* 0x000fe20000000800 */
[----:B------:R-:W-:Y:S01]  /*7e90*/  UMOV UR6, 0xffffffff ;  /* 0xffffffff00067882 */ /* 0x000fe20000000000 */
[----:B------:R-:W-:Y:S01]  /*7ea0*/  BSSY B0, `(.L_x_160) ;  /* 0x00000ce000007945 */ /* 0x000fe20003800000 */
[----:B------:R-:W-:Y:S01]  /*7eb0*/  USHF.L.U32 UR6, UR6, UR5, URZ ;  /* 0x0000000506067299 */ /* 0x000fe2000800063f */
[C---:B------:R-:W-:Y:S01]  /*7ec0*/  ISETP.NE.AND P2, PT, R4.reuse, RZ, PT ;  /* 0x000000ff0400720c */ /* 0x040fe20003f45270 */
[----:B------:R-:W-:Y:S01]  /*7ed0*/  IMAD.MOV.U32 R13, RZ, RZ, 0x1 ;  /* 0x00000001ff0d7424 */ /* 0x000fe200078e00ff */
[----:B------:R-:W-:Y:S01]  /*7ee0*/  ISETP.NE.OR P0, PT, R4, RZ, !P0 ;  /* 0x000000ff0400720c */ /* 0x000fe20004705670 */
[----:B------:R-:W-:Y:S01]  /*7ef0*/  IMAD.MOV.U32 R12, RZ, RZ, RZ ;  /* 0x000000ffff0c7224 */ /* 0x000fe200078e00ff */
[----:B------:R-:W-:Y:S01]  /*7f00*/  LOP3.LUT R11, R18, 0x2, RZ, 0xfc, !PT ;  /* 0x00000002120b7812 */ /* 0x000fe200078efcff */
[----:B------:R-:W-:Y:S01]  /*7f10*/  ULDC UR4, c[0x0][0x600] ;  /* 0x0001800000047ab9 */ /* 0x000fe20000000800 */
[----:B------:R-:W-:Y:S01]  /*7f20*/  UMOV UR7, 0x1 ;  /* 0x0000000100077882 */ /* 0x000fe20000000000 */
[----:B------:R-:W-:-:S02]  /*7f30*/  UIADD3 UR4, UR4, -0x1, URZ ;  /* 0xffffffff04047890 */ /* 0x000fc4000fffe03f */
[----:B------:R-:W-:Y:S02]  /*7f40*/  USHF.L.U32 UR5, UR7, UR5, URZ ;  /* 0x0000000507057299 */ /* 0x000fe4000800063f */
[----:B------:R-:W-:Y:S01]  /*7f50*/  ULOP3.LUT UR13, URZ, UR6, URZ, 0x33, !UPT ;  /* 0x000000063f0d7292 */ /* 0x000fe2000f8e333f */
[----:B------:R-:W-:Y:S01]  /*7f60*/  ULDC.64 UR22, c[0x0][0x198] ;  /* 0x0000660000167ab9 */ /* 0x000fe20000000a00 */
[----:B0-----:R-:W-:-:S05]  /*7f70*/  VIADD R0, R0, 0x3f ;  /* 0x0000003f00007836 */ /* 0x001fca0000000000 */
[----:B------:R-:W-:-:S04]  /*7f80*/  SHF.R.S32.HI R3, RZ, 0x1f, R0 ;  /* 0x0000001fff037819 */ /* 0x000fc80000011400 */
[----:B------:R-:W-:Y:S01]  /*7f90*/  LEA.HI R3, R3, R0, RZ, 0x6 ;  /* 0x0000000003037211 */ /* 0x000fe200078f30ff */
[----:B------:R-:W-:-:S03]  /*7fa0*/  IMAD.MOV.U32 R0, RZ, RZ, 0x1 ;  /* 0x00000001ff007424 */ /* 0x000fc600078e00ff */
[----:B------:R-:W-:-:S05]  /*7fb0*/  SHF.R.S32.HI R3, RZ, 0x6, R3 ;  /* 0x00000006ff037819 */ /* 0x000fca0000011403 */
[----:B------:R-:W-:-:S07]  /*7fc0*/  VIADD R10, R3, 0x1 ;  /* 0x00000001030a7836 */ /* 0x000fce0000000000 */
.L_x_172:
[----:B------:R-:W-:-:S03]  /*7fd0*/  UMOV UR6, 0xffffffff ;  /* 0xffffffff00067882 */ /* 0x000fc60000000000 */
[----:B------:R-:W-:Y:S05]  /*7fe0*/  BRA.DIV UR6, `(.L_x_161) ;  /* 0x0000001206407947 */ /* 0x000fea000b800000 */
[----:B------:R-:W-:-:S13]  /*7ff0*/  ELECT P6, URZ, PT ;  /* 0x00000000003f782f */ /* 0x000fda00038c0000 */
.L_x_186:
[----:B------:R-:W0:Y:S01]  /*8000*/  LDC R4, c[0x0][0x28c] ;  /* 0x0000a300ff047b82 */ /* 0x000e220000000800 */
[----:B------:R-:W-:Y:S01]  /*8010*/  BSSY B1, `(.L_x_162) ;  /* 0x0000043000017945 */ /* 0x000fe20003800000 */
[----:B0-----:R-:W-:-:S13]  /*8020*/  ISETP.LT.OR P6, PT, R4, 0x1, !P6 ;  /* 0x000000010400780c */ /* 0x001fda00077c1670 */
[----:B------:R-:W-:Y:S05]  /*8030*/  @P6 BRA `(.L_x_163) ;  /* 0x0000000400006947 */ /* 0x000fea0003800000 */
[----:B------:R-:W-:Y:S02]  /*8040*/  IMAD.SHL.U32 R19, R19, 0x100, RZ ;  /* 0x0000010013137824 */ /* 0x000fe400078e00ff */
[----:B------:R-:W-:Y:S02]  /*8050*/  IMAD.SHL.U32 R20, R20, 0x40, RZ ;  /* 0x0000004014147824 */ /* 0x000fe400078e00ff */
[----:B------:R-:W-:Y:S02]  /*8060*/  IMAD.MOV.U32 R21, RZ, RZ, RZ ;  /* 0x000000ffff157224 */ /* 0x000fe400078e00ff */
[----:B------:R-:W-:Y:S02]  /*8070*/  IMAD.MOV.U32 R4, RZ, RZ, R10 ;  /* 0x000000ffff047224 */ /* 0x000fe400078e000a */
[----:B------:R-:W-:Y:S02]  /*8080*/  IMAD.MOV.U32 R5, RZ, RZ, R0 ;  /* 0x000000ffff057224 */ /* 0x000fe400078e0000 */
[----:B------:R-:W-:-:S07]  /*8090*/  IMAD.MOV.U32 R6, RZ, RZ, R12 ;  /* 0x000000ffff067224 */ /* 0x000fce00078e000c */
.L_x_167:
[----:B------:R-:W0:Y:S01]  /*80a0*/  S2R R14, SR_CgaCtaId ;  /* 0x00000000000e7919 */ /* 0x000e220000008800 */
[----:B------:R-:W-:Y:S01]  /*80b0*/  MOV R7, 0x400 ;  /* 0x0000040000077802 */ /* 0x000fe20000000f00 */
[----:B------:R-:W1:Y:S03]  /*80c0*/  @!P2 LDC R9, c[0x0][0x500] ;  /* 0x00014000ff09ab82 */ /* 0x000e660000000800 */
[----:B0-----:R-:W-:Y:S02]  /*80d0*/  LEA R15, R14, R7, 0x18 ;  /* 0x000000070e0f7211 */ /* 0x001fe400078ec0ff */
[----:B------:R-:W-:-:S03]  /*80e0*/  SHF.L.U32 R7, R5, 0x1f, RZ ;  /* 0x0000001f05077819 */ /* 0x000fc600000006ff */
[----:B------:R-:W-:-:S04]  /*80f0*/  IMAD R14, R6, 0x8, R15 ;  /* 0x00000008060e7824 */ /* 0x000fc800078e020f */
[----:B------:R-:W0:Y:S02]  /*8100*/  SYNCS.PHASECHK.TRANS64.TRYWAIT P1, [R14+URZ+0x38], R7 ;  /* 0x000038070e0075a7 */ /* 0x000e24000802017f */
[----:B01----:R-:W-:Y:S05]  /*8110*/  @!P1 BRA `(.L_x_164) ;  /* 0x0000001000149947 */ /* 0x003fea0003800000 */
.L_x_187:
[----:B0-----:R-:W-:Y:S01]  /*8120*/  PRMT R7, R11, 0x9910, RZ ;  /* 0x000099100b077816 */ /* 0x001fe200000000ff */
[----:B------:R0:W-:Y:S03]  /*8130*/  @!P2 SYNCS.ARRIVE.TRANS64 RZ, [R14+URZ], R9 ;  /* 0x000000090effa9a7 */ /* 0x0001e6000800003f */
[----:B------:R-:W-:-:S13]  /*8140*/  ISETP.NE.AND P1, PT, R7, 0x2, PT ;  /* 0x000000020700780c */ /* 0x000fda0003f25270 */
[----:B0-----:R-:W-:Y:S05]  /*8150*/  @P1 BRA `(.L_x_165) ;  /* 0x0000000000041947 */ /* 0x001fea0003800000 */
[----:B------:R-:W-:Y:S01]  /*8160*/  BPT.TRAP 0x1 ;  /* 0x000000040000795c */ /* 0x000fe20000300000 */
.L_x_165:
[----:B------:R-:W-:Y:S05]  /*8170*/  @P0 BRA `(.L_x_166) ;  /* 0x0000000000040947 */ /* 0x000fea0003800000 */
[----:B------:R-:W-:Y:S01]  /*8180*/  BPT.TRAP 0x1 ;  /* 0x000000040000795c */ /* 0x000fe20000300000 */
.L_x_166:
[C-C-:B------:R-:W-:Y:S01]  /*8190*/  IMAD R7, R6.reuse, 0x10000, R15.reuse ;  /* 0x0001000006077824 */ /* 0x140fe200078e020f */
[----:B------:R-:W-:Y:S01]  /*81a0*/  R2UR UR34, R21 ;  /* 0x00000000152272ca */ /* 0x000fe200000e0000 */
[----:B------:R-:W-:Y:S01]  /*81b0*/  IMAD R15, R6, 0x4000, R15 ;  /* 0x00004000060f7824 */ /* 0x000fe200078e020f */
[----:B------:R-:W-:Y:S01]  /*81c0*/  R2UR UR33, R14 ;  /* 0x000000000e2172ca */ /* 0x000fe200000e0000 */
[----:B------:R-:W-:Y:S01]  /*81d0*/  VIADD R4, R4, 0xffffffff ;  /* 0xffffffff04047836 */ /* 0x000fe20000000000 */
[----:B------:R-:W-:Y:S01]  /*81e0*/  R2UR UR24, R7 ;  /* 0x00000000071872ca */ /* 0x000fe200000e0000 */
[----:B------:R-:W-:Y:S01]  /*81f0*/  UIADD3 UR6, UP0, UR22, 0xf0, URZ ;  /* 0x000000f016067890 */ /* 0x000fe2000ff1e03f */
[----:B------:R-:W-:Y:S01]  /*8200*/  R2UR UR8, R15 ;  /* 0x000000000f0872ca */ /* 0x000fe200000e0000 */
[----:B------:R-:W-:Y:S01]  /*8210*/  UIADD3 UR30, UP1, UR22, 0x1f0, URZ ;  /* 0x000001f0161e7890 */ /* 0x000fe2000ff3e03f */
[----:B------:R-:W-:Y:S01]  /*8220*/  R2UR UR36, R8 ;  /* 0x00000000082472ca */ /* 0x000fe200000e0000 */
[----:B------:R-:W-:Y:S01]  /*8230*/  UIADD3.X UR7, URZ, UR23, URZ, UP0, !UPT ;  /* 0x000000173f077290 */ /* 0x000fe200087fe43f */
[----:B------:R-:W-:Y:S01]  /*8240*/  R2UR UR35, R19 ;  /* 0x00000000132372ca */ /* 0x000fe200000e0000 */
[----:B------:R-:W-:Y:S01]  /*8250*/  UIADD3.X UR31, URZ, UR23, URZ, UP1, !UPT ;  /* 0x000000173f1f7290 */ /* 0x000fe20008ffe43f */
[----:B------:R-:W-:Y:S01]  /*8260*/  R2UR UR19, R20 ;  /* 0x00000000141372ca */ /* 0x000fe200000e0000 */
[----:B------:R-:W-:Y:S01]  /*8270*/  UIADD3 UR26, UR34, 0x20, URZ ;  /* 0x00000020221a7890 */ /* 0x000fe2000fffe03f */
[----:B------:R-:W-:Y:S01]  /*8280*/  ISETP.GT.AND P3, PT, R4, 0x1, PT ;  /* 0x000000010400780c */ /* 0x000fe20003f64270 */
[----:B------:R-:W-:Y:S01]  /*8290*/  VIADD R6, R6, 0x1 ;  /* 0x0000000106067836 */ /* 0x000fe20000000000 */
[----:B------:R-:W-:Y:S01]  /*82a0*/  UMOV UR14, 0x0 ;  /* 0x00000000000e7882 */ /* 0x000fe20000000000 */
[----:B------:R-:W-:Y:S01]  /*82b0*/  UIADD3 UR32, UR24, 0x180, URZ ;  /* 0x0000018018207890 */ /* 0x000fe2000fffe03f */
[----:B------:R-:W-:Y:S01]  /*82c0*/  VIADD R21, R21, 0x40 ;  /* 0x0000004015157836 */ /* 0x000fe20000000000 */
[----:B------:R-:W-:Y:S01]  /*82d0*/  UIADD3 UR24, UR24, 0x8180, URZ ;  /* 0x0000818018187890 */ /* 0x000fe2000fffe03f */
[----:B------:R-:W-:Y:S01]  /*82e0*/  ISETP.NE.AND P1, PT, R6, 0x7, PT ;  /* 0x000000070600780c */ /* 0x000fe20003f25270 */
[----:B------:R-:W-:-:S02]  /*82f0*/  UIADD3 UR16, UR8, 0x70180, URZ ;  /* 0x0007018008107890 */ /* 0x000fc4000fffe03f */
[----:B------:R-:W-:Y:S01]  /*8300*/  UIADD3 UR8, UR8, 0x72180, URZ ;  /* 0x0007218008087890 */ /* 0x000fe2000fffe03f */
[----:B------:R-:W-:Y:S01]  /*8310*/  SEL R14, RZ, 0x1, P1 ;  /* 0x00000001ff0e7807 */ /* 0x000fe20000800000 */
[----:B------:R-:W-:Y:S01]  /*8320*/  UMOV UR15, 0x10000000 ;  /* 0x10000000000f7882 */ /* 0x000fe20000000000 */
[----:B------:R-:W-:Y:S01]  /*8330*/  UMOV UR25, UR33 ;  /* 0x0000002100197c82 */ /* 0x000fe20008000000 */
[----:B------:R-:W-:Y:S01]  /*8340*/  UMOV UR28, UR36 ;  /* 0x00000024001c7c82 */ /* 0x000fe20008000000 */
[----:B------:R-:W-:Y:S01]  /*8350*/  UMOV UR27, UR35 ;  /* 0x00000023001b7c82 */ /* 0x000fe20008000000 */
[----:B------:R-:W-:Y:S01]  /*8360*/  UMOV UR17, UR33 ;  /* 0x0000002100117c82 */ /* 0x000fe20008000000 */
[----:B------:R-:W-:Y:S01]  /*8370*/  UMOV UR18, UR34 ;  /* 0x0000002200127c82 */ /* 0x000fe20008000000 */
[----:B------:R-:W-:Y:S01]  /*8380*/  UMOV UR20, UR36 ;  /* 0x0000002400147c82 */ /* 0x000fe20008000000 */
[----:B------:R0:W-:Y:S01]  /*8390*/  UTMALDG.3D [UR32], [UR6], desc[UR14] ;  /* 0x00000e20060075b4 */ /* 0x0001e20008011000 */
[----:B------:R-:W-:Y:S01]  /*83a0*/  UMOV UR9, UR33 ;  /* 0x0000002100097c82 */ /* 0x000fe20008000000 */
[----:B------:R-:W-:Y:S01]  /*83b0*/  UMOV UR11, UR19 ;  /* 0x00000013000b7c82 */ /* 0x000fe20008000000 */
[----:B------:R-:W-:Y:S01]  /*83c0*/  UMOV UR12, UR36 ;  /* 0x00000024000c7c82 */ /* 0x000fe20008000000 */
[----:B------:R-:W-:Y:S01]  /*83d0*/  UMOV UR10, UR26 ;  /* 0x0000001a000a7c82 */ /* 0x000fe20008000000 */
[----:B------:R-:W-:-:S02]  /*83e0*/  LOP3.LUT R5, R5, R14, RZ, 0x3c, !PT ;  /* 0x0000000e05057212 */ /* 0x000fc400078e3cff */
[----:B------:R-:W-:Y:S01]  /*83f0*/  SEL R6, R6, RZ, P1 ;  /* 0x000000ff06067207 */ /* 0x000fe20000800000 */
[----:B------:R0:W-:Y:S01]  /*8400*/  UTMALDG.3D [UR24], [UR6], desc[UR14] ;  /* 0x00000e18060075b4 */ /* 0x0001e20008011000 */
[----:B------:R0:W-:Y:S01]  /*8410*/  UTMALDG.3D [UR16], [UR30], desc[UR14] ;  /* 0x00000e101e0075b4 */ /* 0x0001e20008011000 */
[----:B------:R0:W-:Y:S02]  /*8420*/  UTMALDG.3D [UR8], [UR30], desc[UR14] ;  /* 0x00000e081e0075b4 */ /* 0x0001e40008011000 */
[----:B0-----:R-:W-:Y:S05]  /*8430*/  @P3 BRA `(.L_x_167) ;  /* 0xfffffffc00183947 */ /* 0x001fea000383ffff */
.L_x_163:
[----:B------:R-:W-:Y:S05]  /*8440*/  BSYNC B1 ;  /* 0x0000000000017941 */ /* 0x000fea0003800000 */
.L_x_162:
[----:B------:R-:W-:Y:S01]  /*8450*/  LOP3.LUT P4, RZ, R13, 0xff, RZ, 0xc0, !PT ;  /* 0x000000ff0dff7812 */ /* 0x000fe2000788c0ff */
[C---:B------:R-:W-:Y:S01]  /*8460*/  IMAD.IADD R12, R3.reuse, 0x1, R12 ;  /* 0x00000001030c7824 */ /* 0x040fe200078e020c */
[----:B------:R-:W-:Y:S01]  /*8470*/  ULDC.64 UR6, c[0x0][0x650] ;  /* 0x0001940000067ab9 */ /* 0x000fe20000000a00 */
[C---:B------:R-:W-:Y:S01]  /*8480*/  ISETP.GE.U32.AND P3, PT, R3.reuse, 0x7, PT ;  /* 0x000000070300780c */ /* 0x040fe20003f66070 */
[----:B------:R-:W-:Y:S01]  /*8490*/  BSSY B1, `(.L_x_168) ;  /* 0x000006c000017945 */ /* 0x000fe20003800000 */
[C---:B------:R-:W-:Y:S01]  /*84a0*/  IMAD.WIDE.U32 R4, R12.reuse, 0x24924925, RZ ;  /* 0x249249250c047825 */ /* 0x040fe200078e00ff */
[C---:B------:R-:W-:Y:S02]  /*84b0*/  ISETP.GT.U32.AND P1, PT, R12.reuse, 0x6, PT ;  /* 0x000000060c00780c */ /* 0x040fe40003f24070 */
[----:B------:R-:W-:Y:S01]  /*84c0*/  PRMT R13, RZ, 0x7610, R13 ;  /* 0x00007610ff0d7816 */ /* 0x000fe2000000000d */
[----:B------:R-:W-:Y:S01]  /*84d0*/  IMAD.IADD R4, R12, 0x1, -R5 ;  /* 0x000000010c047824 */ /* 0x000fe200078e0a05 */
[----:B------:R-:W-:Y:S01]  /*84e0*/  ISETP.LT.U32.AND P1, PT, R3, 0x7, P1 ;  /* 0x000000070300780c */ /* 0x000fe20000f21070 */
[----:B------:R-:W-:-:S02]  /*84f0*/  IMAD.MOV.U32 R19, RZ, RZ, -0x1 ;  /* 0xffffffffff137424 */ /* 0x000fc400078e00ff */
[----:B------:R-:W0:Y:S01]  /*8500*/  @P4 S2R R7, SR_CgaCtaId ;  /* 0x0000000000074919 */ /* 0x000e220000008800 */
[----:B------:R-:W-:Y:S01]  /*8510*/  @P4 MOV R6, 0x400 ;  /* 0x0000040000064802 */ /* 0x000fe20000000f00 */
[----:B------:R-:W-:Y:S01]  /*8520*/  IMAD.MOV.U32 R20, RZ, RZ, -0x1 ;  /* 0xffffffffff147424 */ /* 0x000fe200078e00ff */
[----:B------:R-:W-:Y:S01]  /*8530*/  LEA.HI R4, R4, R5, RZ, 0x1f ;  /* 0x0000000504047211 */ /* 0x000fe200078ff8ff */
[----:B------:R-:W-:-:S03]  /*8540*/  IMAD.MOV.U32 R8, RZ, RZ, -0x1 ;  /* 0xffffffffff087424 */ /* 0x000fc600078e00ff */
[--C-:B------:R-:W-:Y:S02]  /*8550*/  SHF.R.U32.HI R5, RZ, 0x2, R4.reuse ;  /* 0x00000002ff057819 */ /* 0x100fe40000011604 */
[----:B------:R-:W-:-:S03]  /*8560*/  PRMT R4, RZ, 0x7610, R4 ;  /* 0x00007610ff047816 */ /* 0x000fc60000000004 */
[----:B------:R-:W-:Y:S01]  /*8570*/  IMAD R12, R5, -0x7, R12 ;  /* 0xfffffff9050c7824 */ /* 0x000fe200078e020c */
[----:B0-----:R-:W-:Y:S02]  /*8580*/  @P4 LEA R6, R7, R6, 0x18 ;  /* 0x0000000607064211 */ /* 0x001fe400078ec0ff */
[----:B------:R-:W-:Y:S02]  /*8590*/  SEL R7, RZ, 0x1, !P1 ;  /* 0x00000001ff077807 */ /* 0x000fe40004800000 */
[----:B------:R-:W-:Y:S01]  /*85a0*/  IADD3 R16, P1, R16, UR38, RZ ;  /* 0x0000002610107c10 */ /* 0x000fe2000ff3e0ff */
[----:B------:R0:W-:Y:S01]  /*85b0*/  @P4 SYNCS.ARRIVE.TRANS64.A1T0 RZ, [R6+URZ+0x88], RZ ;  /* 0x000088ff06ff49a7 */ /* 0x0001e2000810003f */
[----:B------:R-:W-:Y:S02]  /*85c0*/  LOP3.LUT R0, R0, R7, RZ, 0x3c, !PT ;  /* 0x0000000700007212 */ /* 0x000fe400078e3cff */
[----:B------:R-:W-:Y:S02]  /*85d0*/  IADD3.X R17, R17, UR41, RZ, P1, !PT ;  /* 0x0000002911117c10 */ /* 0x000fe40008ffe4ff */
[----:B------:R-:W-:-:S02]  /*85e0*/  ISETP.GE.U32.AND P1, PT, R16, UR6, PT ;  /* 0x0000000610007c0c */ /* 0x000fc4000bf26070 */
[----:B------:R-:W-:Y:S02]  /*85f0*/  @P3 LOP3.LUT R0, R0, 0x1, R5, 0x78, !PT ;  /* 0x0000000100003812 */ /* 0x000fe400078e7805 */
[----:B------:R-:W-:-:S13]  /*8600*/  ISETP.GE.U32.AND.EX P1, PT, R17, UR7, PT, P1 ;  /* 0x0000000711007c0c */ /* 0x000fda000bf26110 */
[----:B0-----:R-:W-:Y:S05]  /*8610*/  @P1 BRA `(.L_x_169) ;  /* 0x00000004004c1947 */ /* 0x001fea0003800000 */
[----:B------:R-:W-:Y:S01]  /*8620*/  ULDC.64 UR6, c[0x0][0x628] ;  /* 0x00018a0000067ab9 */ /* 0x000fe20000000a00 */
[----:B------:R-:W0:Y:S01]  /*8630*/  S2R R15, SR_CTAID.X ;  /* 0x00000000000f7919 */ /* 0x000e220000002500 */
[----:B------:R-:W-:Y:S01]  /*8640*/  ISETP.NE.U32.AND P1, PT, RZ, UR6, PT ;  /* 0x00000006ff007c0c */ /* 0x000fe2000bf25070 */
[----:B------:R-:W-:Y:S01]  /*8650*/  ULDC UR9, c[0x0][0x630] ;  /* 0x00018c0000097ab9 */ /* 0x000fe20000000800 */
[----:B------:R-:W-:Y:S01]  /*8660*/  IMAD.MOV.U32 R4, RZ, RZ, R16 ;  /* 0x000000ffff047224 */ /* 0x000fe200078e0010 */
[----:B------:R-:W1:Y:S01]  /*8670*/  S2R R14, SR_CTAID.Y ;  /* 0x00000000000e7919 */ /* 0x000e620000002600 */
[----:B------:R-:W-:Y:S01]  /*8680*/  ISETP.NE.AND.EX P1, PT, RZ, UR7, PT, P1 ;  /* 0x00000007ff007c0c */ /* 0x000fe2000bf25310 */
[----:B------:R-:W-:-:S12]  /*8690*/  IMAD.MOV.U32 R5, RZ, RZ, R17 ;  /* 0x000000ffff057224 */ /* 0x000fd800078e0011 */
[----:B------:R-:W-:Y:S05]  /*86a0*/  @!P1 BRA `(.L_x_170) ;  /* 0x0000000000289947 */ /* 0x000fea0003800000 */
[----:B------:R-:W-:Y:S02]  /*86b0*/  ULDC UR8, c[0x0][0x634] ;  /* 0x00018d0000087ab9 */ /* 0x000fe40000000800 */
[----:B------:R-:W-:-:S05]  /*86c0*/  IADD3 R9, P1, R16, UR8, RZ ;  /* 0x0000000810097c10 */ /* 0x000fca000ff3e0ff */
[----:B------:R-:W-:-:S04]  /*86d0*/  IMAD.X R19, RZ, RZ, R17, P1 ;  /* 0x000000ffff137224 */ /* 0x000fc800008e0611 */
[----:B------:R-:W-:-:S04]  /*86e0*/  IMAD.WIDE.U32 R6, R19, UR6, RZ ;  /* 0x0000000613067c25 */ /* 0x000fc8000f8e00ff */
[----:B------:R-:W-:-:S04]  /*86f0*/  IMAD.WIDE.U32 R6, P1, R9, UR7, R6 ;  /* 0x0000000709067c25 */ /* 0x000fc8000f820006 */
[----:B------:R-:W-:-:S04]  /*8700*/  IMAD.WIDE.U32 R8, R9, UR6, RZ ;  /* 0x0000000609087c25 */ /* 0x000fc8000f8e00ff */
[----:B------:R-:W-:Y:S01]  /*8710*/  IMAD.X R5, RZ, RZ, RZ, P1 ;  /* 0x000000ffff057224 */ /* 0x000fe200008e06ff */
[----:B------:R-:W-:Y:S01]  /*8720*/  IADD3 RZ, P1, R9, R6, RZ ;  /* 0x0000000609ff7210 */ /* 0x000fe20007f3e0ff */
[----:B------:R-:W-:-:S04]  /*8730*/  IMAD.MOV.U32 R4, RZ, RZ, R7 ;  /* 0x000000ffff047224 */ /* 0x000fc800078e0007 */
[----:B------:R-:W-:-:S08]  /*8740*/  IMAD.WIDE.U32.X R4, R19, UR7, R4, P1 ;  /* 0x0000000713047c25 */ /* 0x000fd000088e0404 */
.L_x_170:
[--C-:B------:R-:W-:Y:S01]  /*8750*/  SHF.R.U64 R8, R4, UR9, R5.reuse ;  /* 0x0000000904087c19 */ /* 0x100fe20008001205 */
[----:B------:R-:W-:Y:S01]  /*8760*/  ULDC.64 UR6, c[0x0][0x620] ;  /* 0x0001880000067ab9 */ /* 0x000fe20000000a00 */
[----:B------:R-:W-:Y:S01]  /*8770*/  SHF.R.U32.HI R4, RZ, UR9, R5 ;  /* 0x00000009ff047c19 */ /* 0x000fe20008011605 */
[----:B------:R-:W2:Y:S01]  /*8780*/  LDC R24, c[0x0][0x144] ;  /* 0x00005100ff187b82 */ /* 0x000ea20000000800 */
[----:B------:R-:W-:Y:S01]  /*8790*/  IADD3 R7, P1, RZ, -R8, RZ ;  /* 0x80000008ff077210 */ /* 0x000fe20007f3e0ff */
[----:B------:R-:W-:Y:S01]  /*87a0*/  ULDC.64 UR10, c[0x0][0x640] ;  /* 0x00019000000a7ab9 */ /* 0x000fe20000000a00 */
[----:B0-----:R-:W-:Y:S01]  /*87b0*/  I2FP.F32.U32 R9, R15 ;  /* 0x0000000f00097245 */ /* 0x001fe20000201000 */
[----:B------:R-:W-:Y:S02]  /*87c0*/  ULDC UR8, c[0x0][0x608] ;  /* 0x0001820000087ab9 */ /* 0x000fe40000000800 */
[----:B------:R-:W-:Y:S01]  /*87d0*/  IMAD.X R4, RZ, RZ, ~R4, P1 ;  /* 0x000000ffff047224 */ /* 0x000fe200008e0e04 */
[----:B------:R-:W-:Y:S01]  /*87e0*/  ISETP.NE.U32.AND P1, PT, RZ, UR10, PT ;  /* 0x0000000aff007c0c */ /* 0x000fe2000bf25070 */
[----:B------:R-:W0:Y:S02]  /*87f0*/  LDC R21, c[0x0][0x148] ;  /* 0x00005200ff157b82 */ /* 0x000e240000000800 */
[----:B------:R-:W-:Y:S01]  /*8800*/  IMAD R6, R4, UR6, RZ ;  /* 0x0000000604067c24 */ /* 0x000fe2000f8e02ff */
[----:B------:R-:W-:Y:S01]  /*8810*/  ISETP.NE.AND.EX P1, PT, RZ, UR11, PT, P1 ;  /* 0x0000000bff007c0c */ /* 0x000fe2000bf25310 */
[----:B------:R-:W-:Y:S01]  /*8820*/  IMAD.WIDE.U32 R4, R7, UR6, R16 ;  /* 0x0000000607047c25 */ /* 0x000fe2000f8e0010 */
[----:B------:R-:W-:-:S03]  /*8830*/  ULDC UR6, c[0x0][0x150] ;  /* 0x0000540000067ab9 */ /* 0x000fc60000000800 */
[----:B------:R-:W-:Y:S02]  /*8840*/  IMAD R7, R7, UR7, R6 ;  /* 0x0000000707077c24 */ /* 0x000fe4000f8e0206 */
[----:B------:R-:W-:Y:S01]  /*8850*/  FMUL R6, R9, UR6 ;  /* 0x0000000609067c20 */ /* 0x000fe20008400000 */
[----:B------:R-:W-:Y:S01]  /*8860*/  ULDC UR6, c[0x0][0x618] ;  /* 0x0001860000067ab9 */ /* 0x000fe20000000800 */
[----:B------:R-:W-:Y:S01]  /*8870*/  ULDC UR7, c[0x0][0x154] ;  /* 0x0000550000077ab9 */ /* 0x000fe20000000800 */
[----:B------:R-:W-:-:S03]  /*8880*/  IMAD.IADD R5, R5, 0x1, R7 ;  /* 0x0000000105057824 */ /* 0x000fc600078e0207 */
[----:B------:R-:W3:Y:S02]  /*8890*/  F2I.U32.TRUNC.NTZ R6, R6 ;  /* 0x0000000600067305 */ /* 0x000ee4000020f000 */
[----:B------:R-:W-:Y:S02]  /*88a0*/  SHF.R.U64 R9, R4, UR6, R5 ;  /* 0x0000000604097c19 */ /* 0x000fe40008001205 */
[----:B-1----:R-:W-:-:S05]  /*88b0*/  I2FP.F32.U32 R4, R14 ;  /* 0x0000000e00047245 */ /* 0x002fca0000201000 */
[----:B------:R-:W-:Y:S01]  /*88c0*/  FMUL R22, R4, UR7 ;  /* 0x0000000704167c20 */ /* 0x000fe20008400000 */
[----:B------:R-:W-:Y:S01]  /*88d0*/  SHF.R.U32.HI R4, RZ, UR6, R5 ;  /* 0x00000006ff047c19 */ /* 0x000fe20008011605 */
[----:B------:R-:W-:-:S03]  /*88e0*/  ULDC UR6, c[0x0][0x658] ;  /* 0x0001960000067ab9 */ /* 0x000fc60000000800 */
[--C-:B------:R-:W-:Y:S01]  /*88f0*/  SHF.R.U64 R20, R9, UR8, R4.reuse ;  /* 0x0000000809147c19 */ /* 0x100fe20008001204 */
[----:B------:R-:W1:Y:S01]  /*8900*/  F2I.U32.TRUNC.NTZ R22, R22 ;  /* 0x0000001600167305 */ /* 0x000e62000020f000 */
[----:B------:R-:W-:Y:S01]  /*8910*/  SHF.R.U32.HI R5, RZ, UR8, R4 ;  /* 0x00000008ff057c19 */ /* 0x000fe20008011604 */
[----:B---3--:R-:W-:-:S03]  /*8920*/  IMAD.MOV R6, RZ, RZ, -R6 ;  /* 0x000000ffff067224 */ /* 0x008fc600078e0a06 */
[----:B------:R-:W-:Y:S01]  /*8930*/  SHF.R.U64 R19, R20, UR6, R5 ;  /* 0x0000000614137c19 */ /* 0x000fe20008001205 */
[----:B--2---:R-:W-:Y:S01]  /*8940*/  IMAD R15, R24, R6, R15 ;  /* 0x00000006180f7224 */ /* 0x004fe200078e020f */
[----:B------:R-:W-:-:S03]  /*8950*/  SHF.R.U32.HI R23, RZ, UR6, R5 ;  /* 0x00000006ff177c19 */ /* 0x000fc60008011605 */
[----:B------:R-:W-:Y:S02]  /*8960*/  IMAD.MOV.U32 R4, RZ, RZ, R19 ;  /* 0x000000ffff047224 */ /* 0x000fe400078e0013 */
[----:B------:R-:W-:Y:S01]  /*8970*/  IMAD.MOV.U32 R5, RZ, RZ, R23 ;  /* 0x000000ffff057224 */ /* 0x000fe200078e0017 */
[----:B-1----:R-:W-:Y:S06]  /*8980*/  @!P1 BRA `(.L_x_171) ;  /* 0x0000000000289947 */ /* 0x002fec0003800000 */
[----:B------:R-:W-:Y:S02]  /*8990*/  ULDC UR6, c[0x0][0x64c] ;  /* 0x0001930000067ab9 */ /* 0x000fe40000000800 */
[----:B------:R-:W-:-:S05]  /*89a0*/  IADD3 R5, P1, R19, UR6, RZ ;  /* 0x0000000613057c10 */ /* 0x000fca000ff3e0ff */
[----:B------:R-:W-:-:S04]  /*89b0*/  IMAD.X R23, RZ, RZ, R23, P1 ;  /* 0x000000ffff177224 */ /* 0x000fc800008e0617 */
[----:B------:R-:W-:-:S04]  /*89c0*/  IMAD.WIDE.U32 R6, R23, UR10, RZ ;  /* 0x0000000a17067c25 */ /* 0x000fc8000f8e00ff */
[----:B------:R-:W-:-:S04]  /*89d0*/  IMAD.WIDE.U32 R6, P1, R5, UR11, R6 ;  /* 0x0000000b05067c25 */ /* 0x000fc8000f820006 */
[----:B------:R-:W-:-:S04]  /*89e0*/  IMAD.WIDE.U32 R4, R5, UR10, RZ ;  /* 0x0000000a05047c25 */ /* 0x000fc8000f8e00ff */
[----:B------:R-:W-:Y:S01]  /*89f0*/  IMAD.MOV.U32 R4, RZ, RZ, R7 ;  /* 0x000000ffff047224 */ /* 0x000fe200078e0007 */
[----:B------:R-:W-:Y:S01]  /*8a00*/  IADD3 RZ, P3, R5, R6, RZ ;  /* 0x0000000605ff7210 */ /* 0x000fe20007f7e0ff */
[----:B------:R-:W-:-:S04]  /*8a10*/  IMAD.X R5, RZ, RZ, RZ, P1 ;  /* 0x000000ffff057224 */ /* 0x000fc800008e06ff */
[----:B------:R-:W-:-:S08]  /*8a20*/  IMAD.WIDE.U32.X R4, R23, UR11, R4, P3 ;  /* 0x0000000b17047c25 */ /* 0x000fd000098e0404 */
.L_x_171:
[----:B------:R-:W-:Y:S01]  /*8a30*/  ISETP.NE.AND P1, PT, R2, 0x1, PT ;  /* 0x000000010200780c */ /* 0x000fe20003f25270 */
[----:B------:R-:W-:Y:S01]  /*8a40*/  ULDC UR6, c[0x0][0x648] ;  /* 0x0001920000067ab9 */ /* 0x000fe20000000800 */
[----:B------:R-:W-:Y:S01]  /*8a50*/  LOP3.LUT R20, R20, UR13, RZ, 0xc0, !PT ;  /* 0x0000000d14147c12 */ /* 0x000fe2000f8ec0ff */
[----:B------:R-:W-:Y:S01]  /*8a60*/  IMAD.MOV R22, RZ, RZ, -R22 ;  /* 0x000000ffff167224 */ /* 0x000fe200078e0a16 */
[----:B------:R-:W-:Y:S01]  /*8a70*/  SHF.R.U64 R5, R4, UR6, R5 ;  /* 0x0000000604057c19 */ /* 0x000fe20008001205 */
[----:B------:R-:W-:Y:S01]  /*8a80*/  ULDC UR6, c[0x0][0x638] ;  /* 0x00018e0000067ab9 */ /* 0x000fe20000000800 */
[----:B------:R-:W-:Y:S01]  /*8a90*/  LOP3.LUT R6, R9, UR4, RZ, 0xc0, !PT ;  /* 0x0000000409067c12 */ /* 0x000fe2000f8ec0ff */
[----:B------:R-:W-:Y:S02]  /*8aa0*/  ULDC UR7, c[0x0][0x610] ;  /* 0x0001840000077ab9 */ /* 0x000fe40000000800 */
[----:B------:R-:W-:Y:S02]  /*8ab0*/  IMAD.MOV R4, RZ, RZ, -R5 ;  /* 0x000000ffff047224 */ /* 0x000fe400078e0a05 */
[----:B------:R-:W-:-:S02]  /*8ac0*/  IMAD R20, R5, UR5, R20 ;  /* 0x0000000505147c24 */ /* 0x000fc4000f8e0214 */
[----:B0-----:R-:W-:Y:S02]  /*8ad0*/  @P1 IMAD R15, R21, R22, R14 ;  /* 0x00000016150f1224 */ /* 0x001fe400078e020e */
[----:B------:R-:W-:Y:S01]  /*8ae0*/  IMAD R19, R4, UR6, R19 ;  /* 0x0000000604137c24 */ /* 0x000fe2000f8e0213 */
[----:B------:R-:W-:Y:S01]  /*8af0*/  ULDC UR6, c[0x0][0x600] ;  /* 0x0001800000067ab9 */ /* 0x000fe20000000800 */
[----:B------:R-:W-:Y:S02]  /*8b00*/  IMAD R15, R20, UR7, R15 ;  /* 0x00000007140f7c24 */ /* 0x000fe4000f8e020f */
[----:B------:R-:W-:Y:S02]  /*8b10*/  IMAD R6, R19, UR6, R6 ;  /* 0x0000000613067c24 */ /* 0x000fe4000f8e0206 */
[----:B------:R-:W-:-:S03]  /*8b20*/  IMAD.MOV.U32 R4, RZ, RZ, 0x1 ;  /* 0x00000001ff047424 */ /* 0x000fc600078e00ff */
[----:B------:R-:W-:Y:S02]  /*8b30*/  SEL R20, R6, R15, !P1 ;  /* 0x0000000f06147207 */ /* 0x000fe40004800000 */
[----:B------:R-:W-:-:S07]  /*8b40*/  SEL R19, R15, R6, !P1 ;  /* 0x000000060f137207 */ /* 0x000fce0004800000 */
.L_x_169:
[----:B------:R-:W-:Y:S05]  /*8b50*/  BSYNC B1 ;  /* 0x0000000000017941 */ /* 0x000fea0003800000 */
.L_x_168:
[----:B------:R-:W-:-:S13]  /*8b60*/  LOP3.LUT P1, RZ, R4, 0xff, RZ, 0xc0, !PT ;  /* 0x000000ff04ff7812 */ /* 0x000fda000782c0ff */
[----:B------:R-:W-:Y:S05]  /*8b70*/  @P1 BRA `(.L_x_172) ;  /* 0xfffffff400141947 */ /* 0x000fea000383ffff */
[----:B------:R-:W-:Y:S05]  /*8b80*/  BSYNC B0 ;  /* 0x0000000000007941 */ /* 0x000fea0003800000 */
.L_x_160:
[----:B------:R-:W-:-:S03]  /*8b90*/  UMOV UR6, 0xffffffff ;  /* 0xffffffff00067882 */ /* 0x000fc60000000000 */
[----:B------:R-:W-:Y:S05]  /*8ba0*/  BRA.DIV UR6, `(.L_x_173) ;  /* 0x0000000606847947 */ /* 0x000fea000b800000 */
[----:B------:R-:W-:-:S13]  /*8bb0*/  ELECT P6, URZ, PT ;  /* 0x00000000003f782f */ /* 0x000fda00038c0000 */
.L_x_190:
[----:B------:R-:W-:Y:S04]  /*8bc0*/  BSSY B0, `(.L_x_174) ;  /* 0x0000046000007945 */ /* 0x000fe80003800000 */
[----:B------:R-:W-:Y:S05]  /*8bd0*/  @!P6 BRA `(.L_x_175) ;  /* 0x000000040010e947 */ /* 0x000fea0003800000 */
[----:B------:R-:W-:-:S04]  /*8be0*/  LOP3.LUT R18, R18, 0x2, RZ, 0xfc, !PT ;  /* 0x0000000212127812 */ /* 0x000fc800078efcff */
[----:B------:R-:W-:-:S13]  /*8bf0*/  ISETP.NE.AND P0, PT, R18, 0x3, PT ;  /* 0x000000031200780c */ /* 0x000fda0003f05270 */
[----:B------:R-:W-:Y:S05]  /*8c00*/  @!P0 BRA `(.L_x_176) ;  /* 0x0000000000048947 */ /* 0x000fea0003800000 */
[----:B------:R-:W-:Y:S01]  /*8c10*/  BPT.TRAP 0x1 ;  /* 0x000000040000795c */ /* 0x000fe20000300000 */
.L_x_176:
[----:B------:R-:W0:Y:S01]  /*8c20*/  S2R R3, SR_CgaCtaId ;  /* 0x0000000000037919 */ /* 0x000e220000008800 */
[----:B------:R-:W-:-:S04]  /*8c30*/  MOV R2, 0x400 ;  /* 0x0000040000027802 */ /* 0x000fc80000000f00 */
[----:B0-----:R-:W-:Y:S02]  /*8c40*/  LEA R3, R3, R2, 0x18 ;  /* 0x0000000203037211 */ /* 0x001fe400078ec0ff */
[----:B------:R-:W-:-:S03]  /*8c50*/  SHF.L.U32 R2, R0, 0x1f, RZ ;  /* 0x0000001f00027819 */ /* 0x000fc600000006ff */
[----:B------:R-:W-:-:S04]  /*8c60*/  VIADD R3, R3, 0x38 ;  /* 0x0000003803037836 */ /* 0x000fc80000000000 */
[C---:B------:R-:W-:Y:S02]  /*8c70*/  IMAD R7, R12.reuse, 0x8, R3 ;  /* 0x000000080c077824 */ /* 0x040fe400078e0203 */
[----:B------:R-:W-:Y:S02]  /*8c80*/  VIADD R12, R12, 0x1 ;  /* 0x000000010c0c7836 */ /* 0x000fe40000000000 */
[----:B------:R-:W0:Y:S03]  /*8c90*/  SYNCS.PHASECHK.TRANS64.TRYWAIT P0, [R7+URZ], R2 ;  /* 0x00000002070075a7 */ /* 0x000e26000800017f */
[----:B------:R-:W-:-:S04]  /*8ca0*/  ISETP.NE.AND P1, PT, R12, 0x7, PT ;  /* 0x000000070c00780c */ /* 0x000fc80003f25270 */
[----:B------:R-:W-:Y:S02]  /*8cb0*/  SEL R5, RZ, 0x1, P1 ;  /* 0x00000001ff057807 */ /* 0x000fe40000800000 */
[----:B------:R-:W-:Y:S02]  /*8cc0*/  SEL R12, R12, RZ, P1 ;  /* 0x000000ff0c0c7207 */ /* 0x000fe40000800000 */
[----:B------:R-:W-:-:S03]  /*8cd0*/  LOP3.LUT R5, R0, R5, RZ, 0x3c, !PT ;  /* 0x0000000500057212 */ /* 0x000fc600078e3cff */
[----:B------:R-:W-:Y:S01]  /*8ce0*/  IMAD R9, R12, 0x8, R3 ;  /* 0x000000080c097824 */ /* 0x000fe200078e0203 */
[----:B------:R-:W-:Y:S01]  /*8cf0*/  SHF.L.U32 R4, R5, 0x1f, RZ ;  /* 0x0000001f05047819 */ /* 0x000fe200000006ff */
[----:B0-----:R-:W-:Y:S06]  /*8d00*/  @!P0 BRA `(.L_x_177) ;  /* 0x00000004004c8947 */ /* 0x001fec0003800000 */
.L_x_191:
[----:B------:R-:W1:Y:S01]  /*8d10*/  SYNCS.PHASECHK.TRANS64.TRYWAIT P0, [R9+URZ], R4 ;  /* 0x00000004090075a7 */ /* 0x000e62000800017f */
[----:B------:R-:W-:-:S05]  /*8d20*/  VIADD R0, R12, 0x1 ;  /* 0x000000010c007836 */ /* 0x000fca0000000000 */
[----:B------:R-:W-:-:S04]  /*8d30*/  ISETP.NE.AND P1, PT, R0, 0x7, PT ;  /* 0x000000070000780c */ /* 0x000fc80003f25270 */
[----:B0-----:R-:W-:Y:S02]  /*8d40*/  SEL R2, RZ, 0x1, P1 ;  /* 0x00000001ff027807 */ /* 0x001fe40000800000 */
[----:B------:R-:W-:Y:S02]  /*8d50*/  SEL R0, R0, RZ, P1 ;  /* 0x000000ff00007207 */ /* 0x000fe40000800000 */
[----:B------:R-:W-:-:S03]  /*8d60*/  LOP3.LUT R7, R5, R2, RZ, 0x3c, !PT ;  /* 0x0000000205077212 */ /* 0x000fc600078e3cff */
[----:B------:R-:W-:Y:S01]  /*8d70*/  IMAD R6, R0, 0x8, R3 ;  /* 0x0000000800067824 */ /* 0x000fe200078e0203 */
[----:B------:R-:W-:Y:S01]  /*8d80*/  SHF.L.U32 R5, R7, 0x1f, RZ ;  /* 0x0000001f07057819 */ /* 0x000fe200000006ff */
[----:B-1----:R-:W-:Y:S06]  /*8d90*/  @!P0 BRA `(.L_x_178) ;  /* 0x00000004003c8947 */ /* 0x002fec0003800000 */
.L_x_192:
[----:B------:R-:W1:Y:S01]  /*8da0*/  SYNCS.PHASECHK.TRANS64.TRYWAIT P0, [R6+URZ], R5 ;  /* 0x00000005060075a7 */ /* 0x000e62000800017f */
[----:B------:R-:W-:-:S05]  /*8db0*/  VIADD R0, R0, 0x1 ;  /* 0x0000000100007836 */ /* 0x000fca0000000000 */
[----:B------:R-:W-:-:S04]  /*8dc0*/  ISETP.NE.AND P1, PT, R0, 0x7, PT ;  /* 0x000000070000780c */ /* 0x000fc80003f25270 */
[----:B------:R-:W-:Y:S02]  /*8dd0*/  SEL R2, RZ, 0x1, P1 ;  /* 0x00000001ff027807 */ /* 0x000fe40000800000 */
[----:B------:R-:W-:Y:S02]  /*8de0*/  SEL R0, R0, RZ, P1 ;  /* 0x000000ff00007207 */ /* 0x000fe40000800000 */
[----:B------:R-:W-:-:S03]  /*8df0*/  LOP3.LUT R7, R7, R2, RZ, 0x3c, !PT ;  /* 0x0000000207077212 */ /* 0x000fc600078e3cff */
[----:B0-----:R-:W-:Y:S01]  /*8e00*/  IMAD R9, R0, 0x8, R3 ;  /* 0x0000000800097824 */ /* 0x001fe200078e0203 */
[----:B------:R-:W-:Y:S01]  /*8e10*/  SHF.L.U32 R4, R7, 0x1f, RZ ;  /* 0x0000001f07047819 */ /* 0x000fe200000006ff */
[----:B-1----:R-:W-:Y:S06]  /*8e20*/  @!P0 BRA `(.L_x_179) ;  /* 0x00000004002c8947 */ /* 0x002fec0003800000 */
.L_x_193:
        /* <DEDUP_REMOVED lines=9> */
.L_x_194:
        /* <DEDUP_REMOVED lines=9> */
.L_x_195:
[----:B------:R-:W1:Y:S01]  /*8f50*/  SYNCS.PHASECHK.TRANS64.TRYWAIT P0, [R9+URZ], R4 ;  /* 0x00000004090075a7 */ /* 0x000e62000800017f */
[----:B------:R-:W-:-:S05]  /*8f60*/  VIADD R0, R0, 0x1 ;  /* 0x0000000100007836 */ /* 0x000fca0000000000 */
[----:B------:R-:W-:-:S04]  /*8f70*/  ISETP.NE.AND P1, PT, R0, 0x7, PT ;  /* 0x000000070000780c */ /* 0x000fc80003f25270 */
[----:B------:R-:W-:Y:S02]  /*8f80*/  SEL R2, RZ, 0x1, P1 ;  /* 0x00000001ff027807 */ /* 0x000fe40000800000 */
[----:B------:R-:W-:Y:S02]  /*8f90*/  SEL R0, R0, RZ, P1 ;  /* 0x000000ff00007207 */ /* 0x000fe40000800000 */
[----:B------:R-:W-:Y:S01]  /*8fa0*/  LOP3.LUT R2, R7, R2, RZ, 0x3c, !PT ;  /* 0x0000000207027212 */ /* 0x000fe200078e3cff */
[----:B-1----:R-:W-:Y:S06]  /*8fb0*/  @!P0 BRA `(.L_x_182) ;  /* 0x0000000400048947 */ /* 0x002fec0003800000 */
.L_x_196:
[----:B------:R-:W-:Y:S01]  /*8fc0*/  IMAD R3, R0, 0x8, R3 ;  /* 0x0000000800037824 */ /* 0x000fe200078e0203 */
[----:B------:R-:W-:-:S07]  /*8fd0*/  SHF.L.U32 R0, R2, 0x1f, RZ ;  /* 0x0000001f02007819 */ /* 0x000fce00000006ff */
.L_x_183:
[----:B--2---:R2:W3:Y:S02]  /*8fe0*/  SYNCS.PHASECHK.TRANS64.TRYWAIT P0, [R3+URZ], R0 ;  /* 0x00000000030075a7 */ /* 0x0044e4000800017f */
[----:B---3--:R-:W-:Y:S05]  /*8ff0*/  @!P0 NANOSLEEP.SYNCS 0x989680 ;  /* 0x009896800000895d */ /* 0x008fea0003900000 */
[----:B------:R-:W3:Y:S02]  /*9000*/  @!P0 SYNCS.PHASECHK.TRANS64 P0, [R3+URZ], R0 ;  /* 0x00000000030085a7 */ /* 0x000ee4000800007f */
[----:B---3--:R-:W-:Y:S05]  /*9010*/  @!P0 BRA `(.L_x_183) ;  /* 0xfffffffc00f08947 */ /* 0x008fea000383ffff */
.L_x_175:
[----:B------:R-:W-:Y:S05]  /*9020*/  BSYNC B0 ;  /* 0x0000000000007941 */ /* 0x000fea0003800000 */
.L_x_174:
[----:B------:R-:W-:Y:S05]  /*9030*/  EXIT ;  /* 0x000000000000794d */ /* 0x000fea0003800000 */
.L_x_17:
[----:B-1----:R1:W2:Y:S02]  /*9040*/  SYNCS.PHASECHK.TRANS64.TRYWAIT P1, [R3+URZ], R0 ;  /* 0x00000000030075a7 */ /* 0x0022a4000802017f */
[----:B--2---:R-:W-:Y:S05]  /*9050*/  @!P1 NANOSLEEP.SYNCS 0x989680 ;  /* 0x009896800000995d */ /* 0x004fea0003900000 */
[----:B------:R-:W2:Y:S02]  /*9060*/  @!P1 SYNCS.PHASECHK.TRANS64 P1, [R3+URZ], R0 ;  /* 0x00000000030095a7 */ /* 0x000ea4000802007f */
[----:B--2---:R-:W-:Y:S05]  /*9070*/  @!P1 BRA `(.L_x_17) ;  /* 0xfffffffc00f09947 */ /* 0x004fea000383ffff */
[----:B------:R-:W-:Y:S05]  /*9080*/  BRA `(.L_x_16) ;  /* 0xffffff8400307947 */ /* 0x000fea000383ffff */
.L_x_22:
[----:B-1----:R-:W-:-:S04]  /*9090*/  IMAD.U32 R4, RZ, RZ, UR4 ;  /* 0x00000004ff047e24 */ /* 0x002fc8000f8e00ff */
[----:B------:R1:W2:Y:S03]  /*90a0*/  SYNCS.PHASECHK.TRANS64.TRYWAIT P1, [R4+URZ], R3 ;  /* 0x00000003040075a7 */ /* 0x0002a6000802017f */
[----:B--2---:R-:W-:Y:S05]  /*90b0*/  @!P1 NANOSLEEP.SYNCS 0x989680 ;  /* 0x009896800000995d */ /* 0x004fea0003900000 */
[----:B------:R-:W2:Y:S02]  /*90c0*/  @!P1 SYNCS.PHASECHK.TRANS64 P1, [R4+URZ], R3 ;  /* 0x00000003040095a7 */ /* 0x000ea4000802007f */
[----:B--2---:R-:W-:Y:S05]  /*90d0*/  @!P1 BRA `(.L_x_22) ;  /* 0xfffffffc00ec9947 */ /* 0x004fea000383ffff */
[----:B------:R-:W-:Y:S05]  /*90e0*/  BRA `(.L_x_21) ;  /* 0xffffff8c00347947 */ /* 0x000fea000383ffff */
.L_x_161:
[----:B------:R-:W-:Y:S01]  /*90f0*/  BSSY B1, `(.L_x_184) ;  /* 0x0000006000017945 */ /* 0x000fe20003800000 */
[----:B------:R-:W-:-:S07]  /*9100*/  IMAD.MOV.U32 R15, RZ, RZ, -0x1 ;  /* 0xffffffffff0f7424 */ /* 0x000fce00078e00ff */
[----:B------:R-:W-:Y:S05]  /*9110*/  WARPSYNC.COLLECTIVE R15, `(.L_x_185) ;  /* 0x000000000f0c7348 */ /* 0x000fea0003c00000 */
[----:B------:R-:W-:Y:S02]  /*9120*/  ELECT P6, UR62, PT ;  /* 0x00000000003e782f */ /* 0x000fe400038c0000 */
[----:B------:R-:W-:Y:S01]  /*9130*/  MOV R14, UR62 ;  /* 0x0000003e000e7c02 */ /* 0x000fe20008000f00 */
[----:B------:R-:W-:Y:S10]  /*9140*/  ENDCOLLECTIVE ;  /* 0x000000000000791b */ /* 0x000ff40003800000 */
.L_x_185:
[----:B------:R-:W-:Y:S05]  /*9150*/  BSYNC B1 ;  /* 0x0000000000017941 */ /* 0x000fea0003800000 */
.L_x_184:
[----:B------:R-:W-:Y:S05]  /*9160*/  BRA `(.L_x_186) ;  /* 0xffffffec00a47947 */ /* 0x000fea000383ffff */
.L_x_164:
[----:B0-----:R0:W1:Y:S02]  /*9170*/  SYNCS.PHASECHK.TRANS64.TRYWAIT P1, [R14+URZ+0x38], R7 ;  /* 0x000038070e0075a7 */ /* 0x001064000802017f */
[----:B-1----:R-:W-:Y:S05]  /*9180*/  @!P1 NANOSLEEP.SYNCS 0x989680 ;  /* 0x009896800000995d */ /* 0x002fea0003900000 */
[----:B------:R-:W1:Y:S02]  /*9190*/  @!P1 SYNCS.PHASECHK.TRANS64 P1, [R14+URZ+0x38], R7 ;  /* 0x000038070e0095a7 */ /* 0x000e64000802007f */
[----:B-1----:R-:W-:Y:S05]  /*91a0*/  @!P1 BRA `(.L_x_164) ;  /* 0xfffffffc00f09947 */ /* 0x002fea000383ffff */
[----:B------:R-:W-:Y:S05]  /*91b0*/  BRA `(.L_x_187) ;  /* 0xffffffec00d87947 */ /* 0x000fea000383ffff */
.L_x_173:
[----:B------:R-:W-:Y:S01]  /*91c0*/  BSSY B0, `(.L_x_188) ;  /* 0x0000006000007945 */ /* 0x000fe20003800000 */
[----:B------:R-:W-:-:S07]  /*91d0*/  IMAD.MOV.U32 R15, RZ, RZ, -0x1 ;  /* 0xffffffffff0f7424 */ /* 0x000fce00078e00ff */
[----:B------:R-:W-:Y:S05]  /*91e0*/  WARPSYNC.COLLECTIVE R15, `(.L_x_189) ;  /* 0x000000000f0c7348 */ /* 0x000fea0003c00000 */
[----:B------:R-:W-:Y:S02]  /*91f0*/  ELECT P6, UR62, PT ;  /* 0x00000000003e782f */ /* 0x000fe400038c0000 */
[----:B------:R-:W-:Y:S01]  /*9200*/  MOV R14, UR62 ;  /* 0x0000003e000e7c02 */ /* 0x000fe20008000f00 */
[----:B------:R-:W-:Y:S10]  /*9210*/  ENDCOLLECTIVE ;  /* 0x000000000000791b */ /* 0x000ff40003800000 */
.L_x_189:
[----:B------:R-:W-:Y:S05]  /*9220*/  BSYNC B0 ;  /* 0x0000000000007941 */ /* 0x000fea0003800000 */
.L_x_188:
[----:B------:R-:W-:Y:S05]  /*9230*/  BRA `(.L_x_190) ;  /* 0xfffffff800607947 */ /* 0x000fea000383ffff */
.L_x_177:
[----:B0-----:R0:W1:Y:S02]  /*9240*/  SYNCS.PHASECHK.TRANS64.TRYWAIT P0, [R7+URZ], R2 ;  /* 0x00000002070075a7 */ /* 0x001064000800017f */
[----:B-1----:R-:W-:Y:S05]  /*9250*/  @!P0 NANOSLEEP.SYNCS 0x989680 ;  /* 0x009896800000895d */ /* 0x002fea0003900000 */
[----:B------:R-:W1:Y:S02]  /*9260*/  @!P0 SYNCS.PHASECHK.TRANS64 P0, [R7+URZ], R2 ;  /* 0x00000002070085a7 */ /* 0x000e64000800007f */
[----:B-1----:R-:W-:Y:S05]  /*9270*/  @!P0 BRA `(.L_x_177) ;  /* 0xfffffffc00f08947 */ /* 0x002fea000383ffff */
[----:B------:R-:W-:Y:S05]  /*9280*/  BRA `(.L_x_191) ;  /* 0xfffffff800a07947 */ /* 0x000fea000383ffff */
.L_x_178:
[----:B0-----:R0:W1:Y:S02]  /*9290*/  SYNCS.PHASECHK.TRANS64.TRYWAIT P0, [R9+URZ], R4 ;  /* 0x00000004090075a7 */ /* 0x001064000800017f */
[----:B-1----:R-:W-:Y:S05]  /*92a0*/  @!P0 NANOSLEEP.SYNCS 0x989680 ;  /* 0x009896800000895d */ /* 0x002fea0003900000 */
[----:B------:R-:W1:Y:S02]  /*92b0*/  @!P0 SYNCS.PHASECHK.TRANS64 P0, [R9+URZ], R4 ;  /* 0x00000004090085a7 */ /* 0x000e64000800007f */
[----:B-1----:R-:W-:Y:S05]  /*92c0*/  @!P0 BRA `(.L_x_178) ;  /* 0xfffffffc00f08947 */ /* 0x002fea000383ffff */
[----:B------:R-:W-:Y:S05]  /*92d0*/  BRA `(.L_x_192) ;  /* 0xfffffff800b07947 */ /* 0x000fea000383ffff */
.L_x_179:
[----:B0-----:R0:W1:Y:S02]  /*92e0*/  SYNCS.PHASECHK.TRANS64.TRYWAIT P0, [R6+URZ], R5 ;  /* 0x00000005060075a7 */ /* 0x001064000800017f */
[----:B-1----:R-:W-:Y:S05]  /*92f0*/  @!P0 NANOSLEEP.SYNCS 0x989680 ;  /* 0x009896800000895d */ /* 0x002fea0003900000 */
[----:B------:R-:W1:Y:S02]  /*9300*/  @!P0 SYNCS.PHASECHK.TRANS64 P0, [R6+URZ], R5 ;  /* 0x00000005060085a7 */ /* 0x000e64000800007f */
[----:B-1----:R-:W-:Y:S05]  /*9310*/  @!P0 BRA `(.L_x_179) ;  /* 0xfffffffc00f08947 */ /* 0x002fea000383ffff */
[----:B------:R-:W-:Y:S05]  /*9320*/  BRA `(.L_x_193) ;  /* 0xfffffff800c07947 */ /* 0x000fea000383ffff */
.L_x_180:
[----:B0-----:R0:W1:Y:S02]  /*9330*/  SYNCS.PHASECHK.TRANS64.TRYWAIT P0, [R9+URZ], R4 ;  /* 0x00000004090075a7 */ /* 0x001064000800017f */
[----:B-1----:R-:W-:Y:S05]  /*9340*/  @!P0 NANOSLEEP.SYNCS 0x989680 ;  /* 0x009896800000895d */ /* 0x002fea0003900000 */
[----:B------:R-:W1:Y:S02]  /*9350*/  @!P0 SYNCS.PHASECHK.TRANS64 P0, [R9+URZ], R4 ;  /* 0x00000004090085a7 */ /* 0x000e64000800007f */
[----:B-1----:R-:W-:Y:S05]  /*9360*/  @!P0 BRA `(.L_x_180) ;  /* 0xfffffffc00f08947 */ /* 0x002fea000383ffff */
[----:B------:R-:W-:Y:S05]  /*9370*/  BRA `(.L_x_194) ;  /* 0xfffffff800d07947 */ /* 0x000fea000383ffff */
.L_x_181:
[----:B0-----:R0:W1:Y:S02]  /*9380*/  SYNCS.PHASECHK.TRANS64.TRYWAIT P0, [R6+URZ], R5 ;  /* 0x00000005060075a7 */ /* 0x001064000800017f */
[----:B-1----:R-:W-:Y:S05]  /*9390*/  @!P0 NANOSLEEP.SYNCS 0x989680 ;  /* 0x009896800000895d */ /* 0x002fea0003900000 */
[----:B------:R-:W1:Y:S02]  /*93a0*/  @!P0 SYNCS.PHASECHK.TRANS64 P0, [R6+URZ], R5 ;  /* 0x00000005060085a7 */ /* 0x000e64000800007f */
[----:B-1----:R-:W-:Y:S05]  /*93b0*/  @!P0 BRA `(.L_x_181) ;  /* 0xfffffffc00f08947 */ /* 0x002fea000383ffff */
[----:B------:R-:W-:Y:S05]  /*93c0*/  BRA `(.L_x_195) ;  /* 0xfffffff800e07947 */ /* 0x000fea000383ffff */
.L_x_182:
[----:B-1----:R1:W2:Y:S02]  /*93d0*/  SYNCS.PHASECHK.TRANS64.TRYWAIT P0, [R9+URZ], R4 ;  /* 0x00000004090075a7 */ /* 0x0022a4000800017f */
[----:B--2---:R-:W-:Y:S05]  /*93e0*/  @!P0 NANOSLEEP.SYNCS 0x989680 ;  /* 0x009896800000895d */ /* 0x004fea0003900000 */
[----:B------:R-:W2:Y:S02]  /*93f0*/  @!P0 SYNCS.PHASECHK.TRANS64 P0, [R9+URZ], R4 ;  /* 0x00000004090085a7 */ /* 0x000ea4000800007f */
[----:B--2---:R-:W-:Y:S05]  /*9400*/  @!P0 BRA `(.L_x_182) ;  /* 0xfffffffc00f08947 */ /* 0x004fea000383ffff */
[----:B------:R-:W-:Y:S05]  /*9410*/  BRA `(.L_x_196) ;  /* 0xfffffff800e87947 */ /* 0x000fea000383ffff */
.L_x_197:
[----:B------:R-:W-:-:S00]  /*9420*/  BRA `(.L_x_197) ;  /* 0xfffffffc00fc7947 */ /* 0x000fc0000383ffff */
[----:B------:R-:W-:-:S00]  /*9430*/  NOP ;  /* 0x0000000000007918 */ /* 0x000fc00000000000 */
        /* <DEDUP_REMOVED lines=12> */
.L_x_198:


//--------------------- .nv.global.init           --------------------------
	.section	.nv.global.init,"aw",@progbits
.nv.global.init:
	.type		$str$22,@object
	.size		$str$22,($str$23 - $str$22)
$str$22:
        /*0000*/ 	.byte	0x6b, 0x5f, 0x74, 0x69, 0x6c, 0x65, 0x5f, 0x63, 0x6f, 0x75, 0x6e, 0x74, 0x20, 0x3e, 0x3d, 0x20
        /*0010*/ 	.byte	0x31, 0x00
	.type		$str$23,@object
	.size		$str$23,(__unnamed_1 - $str$23)
$str$23:
        /*0012*/ 	.byte	0x2f, 0x74, 0x6d, 0x70, 0x2f, 0x63, 0x75, 0x74, 0x6c, 0x61, 0x73, 0x73, 0x5f, 0x73, 0x77, 0x65
        /*0022*/ 	.byte	0x65, 0x70, 0x5f, 0x73, 0x72, 0x63, 0x2f, 0x69, 0x6e, 0x63, 0x6c, 0x75, 0x64, 0x65, 0x2f, 0x63
        /*0032*/ 	.byte	0x75, 0x74, 0x6c, 0x61, 0x73, 0x73, 0x2f, 0x67, 0x65, 0x6d, 0x6d, 0x2f, 0x63, 0x6f, 0x6c, 0x6c
        /*0042*/ 	.byte	0x65, 0x63, 0x74, 0x69, 0x76, 0x65, 0x2f, 0x73, 0x6d, 0x39, 0x30, 0x5f, 0x6d, 0x6d, 0x61, 0x5f
        /*0052*/ 	.byte	0x74, 0x6d, 0x61, 0x5f, 0x67, 0x6d, 0x6d, 0x61, 0x5f, 0x73, 0x73, 0x5f, 0x77, 0x61, 0x72, 0x70
        /*0062*/ 	.byte	0x73, 0x70, 0x65, 0x63, 0x69, 0x61, 0x6c, 0x69, 0x7a, 0x65, 0x64, 0x2e, 0x68, 0x70, 0x70, 0x00
	.type		__unnamed_1,@object
	.size		__unnamed_1,(.L_0 - __unnamed_1)
__unnamed_1:
        /*0072*/ 	.byte	0x76, 0x6f, 0x69, 0x64, 0x20, 0x63, 0x75, 0x74, 0x6c, 0x61, 0x73, 0x73, 0x3a, 0x3a, 0x67, 0x65
        /* <DEDUP_REMOVED lines=176> */
        /*0b82*/ 	.byte	0x65, 0x3a, 0x3a, 0x69, 0x64, 0x65, 0x6e, 0x74, 0x69, 0x74, 0x79, 0x5d, 0x00
.L_0:


//--------------------- .nv.shared._ZN7cutlass13device_kernelINS_4gemm6kernel13GemmUniversalIN4cute5tupleIJiiiiEEENS1_10collective13CollectiveMmaINS1_34MainloopSm90TmaGmmaWarpSpecializedILi7ENS5_IJNS4_1CILi1EEESB_SB_EEENS1_35KernelTmaWarpSpecializedCooperativeEEENS5_IJNSA_ILi256EEENSA_ILi64EEESG_EEENS_10tfloat32_tENS5_IJlSB_lEEESI_SJ_NS4_8TiledMMAINS4_8MMA_AtomIJNS4_4SM904GMMA29MMA_64x64x8_F32TF32TF32_SS_TNILNSN_7ScaleInE1ELSP_1EEEEEENS4_6LayoutINS5_IJNSA_ILi2EEESB_SB_EEENS5_IJSB_NSA_ILi0EEESV_EEEEENS5_IJNS4_10UnderscoreESY_SY_EEEEENS4_13SM90_TMA_LOADENS4_14ComposedLayoutINS4_7SwizzleILi3ELi4ELi3EEENS4_18smem_ptr_flag_bitsILi32EEENSS_INS5_IJNSA_ILi8EEENSA_ILi32EEEEEENS5_IJS18_SB_EEEEEEEvNS4_8identityES11_S1C_vS1D_EENS_8epilogue10collective6detail29Sm90TmaWarpSpecializedAdapterINS1G_15DefaultEpilogueISI_SJ_SJ_NS1F_6thread17LinearCombinationISI_Li1EffLNS1K_9ScaleType4KindE0ELNS_15FloatRoundStyleE2ESI_EENS1_15EpilogueDefaultEEEEEvvEEEEvNT_6ParamsE --------------------------
	.section	.nv.shared._ZN7cutlass13device_kernelINS_4gemm6kernel13GemmUniversalIN4cute5tupleIJiiiiEEENS1_10collective13CollectiveMmaINS1_34MainloopSm90TmaGmmaWarpSpecializedILi7ENS5_IJNS4_1CILi1EEESB_SB_EEENS1_35KernelTmaWarpSpecializedCooperativeEEENS5_IJNSA_ILi256EEENSA_ILi64EEESG_EEENS_10tfloat32_tENS5_IJlSB_lEEESI_SJ_NS4_8TiledMMAINS4_8MMA_AtomIJNS4_4SM904GMMA29MMA_64x64x8_F32TF32TF32_SS_TNILNSN_7ScaleInE1ELSP_1EEEEEENS4_6LayoutINS5_IJNSA_ILi2EEESB_SB_EEENS5_IJSB_NSA_ILi0EEESV_EEEEENS5_IJNS4_10UnderscoreESY_SY_EEEEENS4_13SM90_TMA_LOADENS4_14ComposedLayoutINS4_7SwizzleILi3ELi4ELi3EEENS4_18smem_ptr_flag_bitsILi32EEENSS_INS5_IJNSA_ILi8EEENSA_ILi32EEEEEENS5_IJS18_SB_EEEEEEEvNS4_8identityES11_S1C_vS1D_EENS_8epilogue10collective6detail29Sm90TmaWarpSpecializedAdapterINS1G_15DefaultEpilogueISI_SJ_SJ_NS1F_6thread17LinearCombinationISI_Li1EffLNS1K_9ScaleType4KindE0ELNS_15FloatRoundStyleE2ESI_EENS1_15EpilogueDefaultEEEEEvvEEEEvNT_6ParamsE,"aw",@nobits
	.sectionflags	@""
	.align	16
	.zero		1024


//--------------------- .nv.shared.reserved.0     --------------------------
	.section	.nv.shared.reserved.0,"aw",@nobits
	.weak		__nv_reservedSMEM_offset_0_alias
	.size		__nv_reservedSMEM_offset_0_alias, 0, 0
	.other		__nv_reservedSMEM_offset_0_alias,@"STO_CUDA_RESERVED_SHARED STV_DEFAULT"
__nv_reservedSMEM_offset_0_alias:
	.zero		0


//--------------------- .nv.global                --------------------------
	.section	.nv.global,"aw",@nobits
.nv.global:
	.type		_ZN40_INTERNAL_47d037d5_4_k_cu_b961486d_225004cute1_E,@object
	.size		_ZN40_INTERNAL_47d037d5_4_k_cu_b961486d_225004cute1_E,(_ZN40_INTERNAL_47d037d5_4_k_cu_b961486d_225004cuda3std3__45__cpo6cbeginE - _ZN40_INTERNAL_47d037d5_4_k_cu_b961486d_225004cute1_E)
_ZN40_INTERNAL_47d037d5_4_k_cu_b961486d_225004cute1_E:
	.zero		1
	.type		_ZN40_INTERNAL_47d037d5_4_k_cu_b961486d_225004cuda3std3__45__cpo6cbeginE,@object
	.size		_ZN40_INTERNAL_47d037d5_4_k_cu_b961486d_225004cuda3std3__45__cpo6cbeginE,(_ZN40_INTERNAL_47d037d5_4_k_cu_b961486d_225004cuda3std3__48in_placeE - _ZN40_INTERNAL_47d037d5_4_k_cu_b961486d_225004cuda3std3__45__cpo6cbeginE)
_ZN40_INTERNAL_47d037d5_4_k_cu_b961486d_225004cuda3std3__45__cpo6cbeginE:
	.zero		1
	.type		_ZN40_INTERNAL_47d037d5_4_k_cu_b961486d_225004cuda3std3__48in_placeE,@object
	.size		_ZN40_INTERNAL_47d037d5_4_k_cu_b961486d_225004cuda3std3__48in_placeE,(_ZN40_INTERNAL_47d037d5_4_k_cu_b961486d_225004cuda3std6ranges3__45__cpo9iter_moveE - _ZN40_INTERNAL_47d037d5_4_k_cu_b961486d_225004cuda3std3__48in_placeE)
_ZN40_INTERNAL_47d037d5_4_k_cu_b961486d_225004cuda3std3__48in_placeE:
	.zero		1
	.type		_ZN40_INTERNAL_47d037d5_4_k_cu_b961486d_225004cuda3std6ranges3__45__cpo9iter_moveE,@object
	.size		_ZN40_INTERNAL_47d037d5_4_k_cu_b961486d_225004cuda3std6ranges3__45__cpo9iter_moveE,(_ZN40_INTERNAL_47d037d5_4_k_cu_b961486d_225004cuda3std3__45__cpo5beginE - _ZN40_INTERNAL_47d037d5_4_k_cu_b961486d_225004cuda3std6ranges3__45__cpo9iter_moveE)
_ZN40_INTERNAL_47d037d5_4_k_cu_b961486d_225004cuda3std6ranges3__45__cpo9iter_moveE:
	.zero		1
	.type		_ZN40_INTERNAL_47d037d5_4_k_cu_b961486d_225004cuda3std3__45__cpo5beginE,@object
	.size		_ZN40_INTERNAL_47d037d5_4_k_cu_b961486d_225004cuda3std3__45__cpo5beginE,(_ZN40_INTERNAL_47d037d5_4_k_cu_b961486d_225004cuda3std3__442_GLOBAL__N__47d037d5_4_k_cu_b961486d_225006ignoreE - _ZN40_INTERNAL_47d037d5_4_k_cu_b961486d_225004cuda3std3__45__cpo5beginE)
_ZN40_INTERNAL_47d037d5_4_k_cu_b961486d_225004cuda3std3__45__cpo5beginE:
	.zero		1
	.type		_ZN40_INTERNAL_47d037d5_4_k_cu_b961486d_225004cuda3std3__442_GLOBAL__N__47d037d5_4_k_cu_b961486d_225006ignoreE,@object
	.size		_ZN40_INTERNAL_47d037d5_4_k_cu_b961486d_225004cuda3std3__442_GLOBAL__N__47d037d5_4_k_cu_b961486d_225006ignoreE,(_ZN40_INTERNAL_47d037d5_4_k_cu_b961486d_225004cute7productE - _ZN40_INTERNAL_47d037d5_4_k_cu_b961486d_225004cuda3std3__442_GLOBAL__N__47d037d5_4_k_cu_b961486d_225006ignoreE)
_ZN40_INTERNAL_47d037d5_4_k_cu_b961486d_225004cuda3std3__442_GLOBAL__N__47d037d5_4_k_cu_b961486d_225006ignoreE:
	.zero		1
	.type		_ZN40_INTERNAL_47d037d5_4_k_cu_b961486d_225004cute7productE,@object
	.size		_ZN40_INTERNAL_47d037d5_4_k_cu_b961486d_225004cute7productE,(_ZN40_INTERNAL_47d037d5_4_k_cu_b961486d_225004cuda3std3__45__cpo3endE - _ZN40_INTERNAL_47d037d5_4_k_cu_b961486d_225004cute7productE)
_ZN40_INTERNAL_47d037d5_4_k_cu_b961486d_225004cute7productE:
	.zero		1
	.type		_ZN40_INTERNAL_47d037d5_4_k_cu_b961486d_225004cuda3std3__45__cpo3endE,@object
	.size		_ZN40_INTERNAL_47d037d5_4_k_cu_b961486d_225004cuda3std3__45__cpo3endE,(_ZN40_INTERNAL_47d037d5_4_k_cu_b961486d_225004cuda3std3__419piecewise_constructE - _ZN40_INTERNAL_47d037d5_4_k_cu_b961486d_225004cuda3std3__45__cpo3endE)
_ZN40_INTERNAL_47d037d5_4_k_cu_b961486d_225004cuda3std3__45__cpo3endE:
	.zero		1
	.type		_ZN40_INTERNAL_47d037d5_4_k_cu_b961486d_225004cuda3std3__419piecewise_constructE,@object
	.size		_ZN40_INTERNAL_47d037d5_4_k_cu_b961486d_225004cuda3std3__419piecewise_constructE,(_ZN40_INTERNAL_47d037d5_4_k_cu_b961486d_225004cuda3std3__45__cpo4cendE - _ZN40_INTERNAL_47d037d5_4_k_cu_b961486d_225004cuda3std3__419piecewise_constructE)
_ZN40_INTERNAL_47d037d5_4_k_cu_b961486d_225004cuda3std3__419piecewise_constructE:
	.zero		1
	.type		_ZN40_INTERNAL_47d037d5_4_k_cu_b961486d_225004cuda3std3__45__cpo4cendE,@object
	.size		_ZN40_INTERNAL_47d037d5_4_k_cu_b961486d_225004cuda3std3__45__cpo4cendE,(_ZN40_INTERNAL_47d037d5_4_k_cu_b961486d_225004cuda3std6ranges3__45__cpo4swapE - _ZN40_INTERNAL_47d037d5_4_k_cu_b961486d_225004cuda3std3__45__cpo4cendE)
_ZN40_INTERNAL_47d037d5_4_k_cu_b961486d_225004cuda3std3__45__cpo4cendE:
	.zero		1
	.type		_ZN40_INTERNAL_47d037d5_4_k_cu_b961486d_225004cuda3std6ranges3__45__cpo4swapE,@object
	.size		_ZN40_INTERNAL_47d037d5_4_k_cu_b961486d_225004cuda3std6ranges3__45__cpo4swapE,(.L_8 - _ZN40_INTERNAL_47d037d5_4_k_cu_b961486d_225004cuda3std6ranges3__45__cpo4swapE)
_ZN40_INTERNAL_47d037d5_4_k_cu_b961486d_225004cuda3std6ranges3__45__cpo4swapE:
	.zero		1
.L_8:


//--------------------- .nv.constant0._ZN7cutlass13device_kernelINS_4gemm6kernel13GemmUniversalIN4cute5tupleIJiiiiEEENS1_10collective13CollectiveMmaINS1_34MainloopSm90TmaGmmaWarpSpecializedILi7ENS5_IJNS4_1CILi1EEESB_SB_EEENS1_35KernelTmaWarpSpecializedCooperativeEEENS5_IJNSA_ILi256EEENSA_ILi64EEESG_EEENS_10tfloat32_tENS5_IJlSB_lEEESI_SJ_NS4_8TiledMMAINS4_8MMA_AtomIJNS4_4SM904GMMA29MMA_64x64x8_F32TF32TF32_SS_TNILNSN_7ScaleInE1ELSP_1EEEEEENS4_6LayoutINS5_IJNSA_ILi2EEESB_SB_EEENS5_IJSB_NSA_ILi0EEESV_EEEEENS5_IJNS4_10UnderscoreESY_SY_EEEEENS4_13SM90_TMA_LOADENS4_14ComposedLayoutINS4_7SwizzleILi3ELi4ELi3EEENS4_18smem_ptr_flag_bitsILi32EEENSS_INS5_IJNSA_ILi8EEENSA_ILi32EEEEEENS5_IJS18_SB_EEEEEEEvNS4_8identityES11_S1C_vS1D_EENS_8epilogue10collective6detail29Sm90TmaWarpSpecializedAdapterINS1G_15DefaultEpilogueISI_SJ_SJ_NS1F_6thread17LinearCombinationISI_Li1EffLNS1K_9ScaleType4KindE0ELNS_15FloatRoundStyleE2ESI_EENS1_15EpilogueDefaultEEEEEvvEEEEvNT_6ParamsE --------------------------
	.section	.nv.constant0._ZN7cutlass13device_kernelINS_4gemm6kernel13GemmUniversalIN4cute5tupleIJiiiiEEENS1_10collective13CollectiveMmaINS1_34MainloopSm90TmaGmmaWarpSpecializedILi7ENS5_IJNS4_1CILi1EEESB_SB_EEENS1_35KernelTmaWarpSpecializedCooperativeEEENS5_IJNSA_ILi256EEENSA_ILi64EEESG_EEENS_10tfloat32_tENS5_IJlSB_lEEESI_SJ_NS4_8TiledMMAINS4_8MMA_AtomIJNS4_4SM904GMMA29MMA_64x64x8_F32TF32TF32_SS_TNILNSN_7ScaleInE1ELSP_1EEEEEENS4_6LayoutINS5_IJNSA_ILi2EEESB_SB_EEENS5_IJSB_NSA_ILi0EEESV_EEEEENS5_IJNS4_10UnderscoreESY_SY_EEEEENS4_13SM90_TMA_LOADENS4_14ComposedLayoutINS4_7SwizzleILi3ELi4ELi3EEENS4_18smem_ptr_flag_bitsILi32EEENSS_INS5_IJNSA_ILi8EEENSA_ILi32EEEEEENS5_IJS18_SB_EEEEEEEvNS4_8identityES11_S1C_vS1D_EENS_8epilogue10collective6detail29Sm90TmaWarpSpecializedAdapterINS1G_15DefaultEpilogueISI_SJ_SJ_NS1F_6thread17LinearCombinationISI_Li1EffLNS1K_9ScaleType4KindE0ELNS_15FloatRoundStyleE2ESI_EENS1_15EpilogueDefaultEEEEEvvEEEEvNT_6ParamsE,"a",@progbits
	.sectionflags	@""
	.align	4
.nv.constant0._ZN7cutlass13device_kernelINS_4gemm6kernel13GemmUniversalIN4cute5tupleIJiiiiEEENS1_10collective13CollectiveMmaINS1_34MainloopSm90TmaGmmaWarpSpecializedILi7ENS5_IJNS4_1CILi1EEESB_SB_EEENS1_35KernelTmaWarpSpecializedCooperativeEEENS5_IJNSA_ILi256EEENSA_ILi64EEESG_EEENS_10tfloat32_tENS5_IJlSB_lEEESI_SJ_NS4_8TiledMMAINS4_8MMA_AtomIJNS4_4SM904GMMA29MMA_64x64x8_F32TF32TF32_SS_TNILNSN_7ScaleInE1ELSP_1EEEEEENS4_6LayoutINS5_IJNSA_ILi2EEESB_SB_EEENS5_IJSB_NSA_ILi0EEESV_EEEEENS5_IJNS4_10UnderscoreESY_SY_EEEEENS4_13SM90_TMA_LOADENS4_14ComposedLayoutINS4_7SwizzleILi3ELi4ELi3EEENS4_18smem_ptr_flag_bitsILi32EEENSS_INS5_IJNSA_ILi8EEENSA_ILi32EEEEEENS5_IJS18_SB_EEEEEEEvNS4_8identityES11_S1C_vS1D_EENS_8epilogue10collective6detail29Sm90TmaWarpSpecializedAdapterINS1G_15DefaultEpilogueISI_SJ_SJ_NS1F_6thread17LinearCombinationISI_Li1EffLNS1K_9ScaleType4KindE0ELNS_15FloatRoundStyleE2ESI_EENS1_15EpilogueDefaultEEEEEvvEEEEvNT_6ParamsE:
	.zero		1664


//--------------------- SYMBOLS --------------------------

	.type		.nv.reservedSmem.offset0,@object
	.size		.nv.reservedSmem.offset0,0x4
	.type		__assertfail,@function
